	.headerflags	@"EF_CUDA_TEXMODE_UNIFIED EF_CUDA_64BIT_ADDRESS EF_CUDA_ACCELERATORS EF_CUDA_SM90 EF_CUDA_VIRTUAL_SM(EF_CUDA_SM90)"
	.elftype	@"ET_EXEC"


//--------------------- .nv.info                  --------------------------
	.section	.nv.info,"",@"SHT_CUDA_INFO"
	.align	4


	//----- nvinfo : EIATTR_REGCOUNT
	.align		4
        /*0000*/ 	.byte	0x04, 0x2f
        /*0002*/ 	.short	(.L_1 - .L_0)
	.align		4
.L_0:
        /*0004*/ 	.word	index@(triton_poi_fused_max_pool2d_with_indices_1)
        /*0008*/ 	.word	0x0000005b


	//----- nvinfo : EIATTR_MIN_STACK_SIZE
	.align		4
.L_1:
        /*000c*/ 	.byte	0x04, 0x12
        /*000e*/ 	.short	(.L_3 - .L_2)
	.align		4
.L_2:
        /*0010*/ 	.word	index@(triton_poi_fused_max_pool2d_with_indices_1)
        /*0014*/ 	.word	0x00000000


	//----- nvinfo : EIATTR_FRAME_SIZE
	.align		4
.L_3:
        /*0018*/ 	.byte	0x04, 0x11
        /*001a*/ 	.short	(.L_5 - .L_4)
	.align		4
.L_4:
        /*001c*/ 	.word	index@(triton_poi_fused_max_pool2d_with_indices_1)
        /*0020*/ 	.word	0x00000000


	//----- nvinfo : EIATTR_MIN_STACK_SIZE
	.align		4
.L_5:
        /*0024*/ 	.byte	0x04, 0x12
        /*0026*/ 	.short	(.L_7 - .L_6)
	.align		4
.L_6:
        /*0028*/ 	.word	index@(triton_poi_fused_max_pool2d_with_indices_1)
        /*002c*/ 	.word	0x00000000
.L_7:


//--------------------- .nv.info.triton_poi_fused_max_pool2d_with_indices_1 --------------------------
	.section	.nv.info.triton_poi_fused_max_pool2d_with_indices_1,"",@"SHT_CUDA_INFO"
	.sectionflags	@""
	.align	4


	//----- nvinfo : EIATTR_CUDA_API_VERSION
	.align		4
        /*0000*/ 	.byte	0x04, 0x37
        /*0002*/ 	.short	(.L_9 - .L_8)
.L_8:
        /*0004*/ 	.word	0x0000007c


	//----- nvinfo : EIATTR_KPARAM_INFO
	.align		4
.L_9:
        /*0008*/ 	.byte	0x04, 0x17
        /*000a*/ 	.short	(.L_11 - .L_10)
.L_10:
        /*000c*/ 	.word	0x00000000
        /*0010*/ 	.short	0x0003
        /*0012*/ 	.short	0x0018
        /*0014*/ 	.byte	0x00, 0xf0, 0x11, 0x00


	//----- nvinfo : EIATTR_KPARAM_INFO
	.align		4
.L_11:
        /*0018*/ 	.byte	0x04, 0x17
        /*001a*/ 	.short	(.L_13 - .L_12)
.L_12:
        /*001c*/ 	.word	0x00000000
        /*0020*/ 	.short	0x0002
        /*0022*/ 	.short	0x0010
        /*0024*/ 	.byte	0x00, 0xf4, 0x21, 0x00


	//----- nvinfo : EIATTR_KPARAM_INFO
	.align		4
.L_13:
        /*0028*/ 	.byte	0x04, 0x17
        /*002a*/ 	.short	(.L_15 - .L_14)
.L_14:
        /*002c*/ 	.word	0x00000000
        /*0030*/ 	.short	0x0001
        /*0032*/ 	.short	0x0008
        /*0034*/ 	.byte	0x00, 0xf4, 0x21, 0x00


	//----- nvinfo : EIATTR_KPARAM_INFO
	.align		4
.L_15:
        /*0038*/ 	.byte	0x04, 0x17
        /*003a*/ 	.short	(.L_17 - .L_16)
.L_16:
        /*003c*/ 	.word	0x00000000
        /*0040*/ 	.short	0x0000
        /*0042*/ 	.short	0x0000
        /*0044*/ 	.byte	0x00, 0xf4, 0x21, 0x00


	//----- nvinfo : EIATTR_SPARSE_MMA_MASK
	.align		4
.L_17:
        /*0048*/ 	.byte	0x03, 0x50
        /*004a*/ 	.short	0x0000


	//----- nvinfo : EIATTR_MAXREG_COUNT
	.align		4
        /*004c*/ 	.byte	0x03, 0x1b
        /*004e*/ 	.short	0x00ff


	//----- nvinfo : EIATTR_EXIT_INSTR_OFFSETS
	.align		4
        /*0050*/ 	.byte	0x04, 0x1c
        /*0052*/ 	.short	(.L_19 - .L_18)


	//   ....[0]....
.L_18:
        /*0054*/ 	.word	0x00003b30


	//----- nvinfo : EIATTR_REQNTID
	.align		4
.L_19:
        /*0058*/ 	.byte	0x04, 0x10
        /*005a*/ 	.short	(.L_21 - .L_20)
.L_20:
        /*005c*/ 	.word	0x00000080
        /*0060*/ 	.word	0x00000001
        /*0064*/ 	.word	0x00000001


	//----- nvinfo : EIATTR_CBANK_PARAM_SIZE
	.align		4
.L_21:
        /*0068*/ 	.byte	0x03, 0x19
        /*006a*/ 	.short	0x001c


	//----- nvinfo : EIATTR_PARAM_CBANK
	.align		4
        /*006c*/ 	.byte	0x04, 0x0a
        /*006e*/ 	.short	(.L_23 - .L_22)
	.align		4
.L_22:
        /*0070*/ 	.word	index@(.nv.constant0.triton_poi_fused_max_pool2d_with_indices_1)
        /*0074*/ 	.short	0x0210
        /*0076*/ 	.short	0x001c


	//----- nvinfo : EIATTR_SW_WAR
	.align		4
.L_23:
        /*0078*/ 	.byte	0x04, 0x36
        /*007a*/ 	.short	(.L_25 - .L_24)
.L_24:
        /*007c*/ 	.word	0x00000008
.L_25:


//--------------------- .nv.callgraph             --------------------------
	.section	.nv.callgraph,"",@"SHT_CUDA_CALLGRAPH"
	.align	4
	.sectionentsize	8
	.align		4
        /*0000*/ 	.word	0x00000000
	.align		4
        /*0004*/ 	.word	0xffffffff
	.align		4
        /*0008*/ 	.word	0x00000000
	.align		4
        /*000c*/ 	.word	0xfffffffe
	.align		4
        /*0010*/ 	.word	0x00000000
	.align		4
        /*0014*/ 	.word	0xfffffffd
	.align		4
        /*0018*/ 	.word	0x00000000
	.align		4
        /*001c*/ 	.word	0xfffffffc


//--------------------- .text.triton_poi_fused_max_pool2d_with_indices_1 --------------------------
	.section	.text.triton_poi_fused_max_pool2d_with_indices_1,"ax",@progbits
	.sectionflags	@"SHF_BARRIERS=1"
	.align	128
        .global         triton_poi_fused_max_pool2d_with_indices_1
        .type           triton_poi_fused_max_pool2d_with_indices_1,@function
        .size           triton_poi_fused_max_pool2d_with_indices_1,(.L_x_1 - triton_poi_fused_max_pool2d_with_indices_1)
        .other          triton_poi_fused_max_pool2d_with_indices_1,@"STO_CUDA_ENTRY STV_DEFAULT"
triton_poi_fused_max_pool2d_with_indices_1:
.text.triton_poi_fused_max_pool2d_with_indices_1:
[----:B------:R-:W-:Y:S01]  /*0000*/  LDC R1, c[0x0][0x28] ;  /* 0x00000a00ff017b82 */ /* 0x000fe20000000800 */
[----:B------:R-:W1:Y:S07]  /*0010*/  S2R R4, SR_TID.X ;  /* 0x0000000000047919 */ /* 0x000e6e0000002100 */
[----:B------:R-:W2:Y:S01]  /*0020*/  LDC.64 R48, c[0x0][0x210] ;  /* 0x00008400ff307b82 */ /* 0x000ea20000000a00 */
[----:B------:R-:W-:Y:S01]  /*0030*/  CS2R R18, SRZ ;  /* 0x0000000000127805 */ /* 0x000fe2000001ff00 */
[----:B------:R-:W-:Y:S01]  /*0040*/  ULDC.64 UR6, c[0x0][0x208] ;  /* 0x0000820000067ab9 */ /* 0x000fe20000000a00 */
[----:B------:R-:W3:Y:S01]  /*0050*/  S2R R0, SR_CTAID.X ;  /* 0x0000000000007919 */ /* 0x000ee20000002500 */
[----:B------:R-:W-:Y:S01]  /*0060*/  CS2R R22, SRZ ;  /* 0x0000000000167805 */ /* 0x000fe2000001ff00 */
[----:B------:R-:W-:-:S02]  /*0070*/  IMAD.MOV.U32 R42, RZ, RZ, RZ ;  /* 0x000000ffff2a7224 */ /* 0x000fc400078e00ff */
[----:B------:R-:W-:Y:S02]  /*0080*/  IMAD.MOV.U32 R20, RZ, RZ, RZ ;  /* 0x000000ffff147224 */ /* 0x000fe400078e00ff */
[----:B------:R-:W-:Y:S02]  /*0090*/  IMAD.MOV.U32 R80, RZ, RZ, RZ ;  /* 0x000000ffff507224 */ /* 0x000fe400078e00ff */
[----:B------:R-:W-:Y:S02]  /*00a0*/  IMAD.MOV.U32 R79, RZ, RZ, RZ ;  /* 0x000000ffff4f7224 */ /* 0x000fe400078e00ff */
[----:B------:R-:W-:Y:S02]  /*00b0*/  IMAD.MOV.U32 R62, RZ, RZ, RZ ;  /* 0x000000ffff3e7224 */ /* 0x000fe400078e00ff */
[----:B------:R-:W-:Y:S02]  /*00c0*/  IMAD.MOV.U32 R32, RZ, RZ, RZ ;  /* 0x000000ffff207224 */ /* 0x000fe400078e00ff */
[----:B------:R-:W-:-:S02]  /*00d0*/  IMAD.MOV.U32 R65, RZ, RZ, RZ ;  /* 0x000000ffff417224 */ /* 0x000fc400078e00ff */
[----:B------:R-:W-:Y:S02]  /*00e0*/  IMAD.MOV.U32 R39, RZ, RZ, RZ ;  /* 0x000000ffff277224 */ /* 0x000fe400078e00ff */
[----:B------:R-:W-:Y:S02]  /*00f0*/  IMAD.MOV.U32 R70, RZ, RZ, RZ ;  /* 0x000000ffff467224 */ /* 0x000fe400078e00ff */
[----:B------:R-:W-:Y:S02]  /*0100*/  IMAD.MOV.U32 R72, RZ, RZ, RZ ;  /* 0x000000ffff487224 */ /* 0x000fe400078e00ff */
[----:B------:R-:W-:Y:S01]  /*0110*/  IMAD.MOV.U32 R84, RZ, RZ, RZ ;  /* 0x000000ffff547224 */ /* 0x000fe200078e00ff */
[----:B------:R-:W4:Y:S01]  /*0120*/  S2UR UR5, SR_CgaCtaId ;  /* 0x00000000000579c3 */ /* 0x000f220000008800 */
[----:B------:R-:W-:Y:S01]  /*0130*/  UMOV UR4, 0x400 ;  /* 0x0000040000047882 */ /* 0x000fe20000000000 */
[----:B------:R-:W-:Y:S01]  /*0140*/  ULDC.64 UR8, c[0x0][0x220] ;  /* 0x0000880000087ab9 */ /* 0x000fe20000000a00 */
[----:B-1----:R-:W-:-:S02]  /*0150*/  IMAD.SHL.U32 R31, R4, 0x8, RZ ;  /* 0x00000008041f7824 */ /* 0x002fc400078e00ff */
[----:B---3--:R-:W-:Y:S01]  /*0160*/  IMAD.SHL.U32 R2, R0, 0x400, RZ ;  /* 0x0000040000027824 */ /* 0x008fe200078e00ff */
[----:B------:R-:W-:Y:S02]  /*0170*/  SHF.R.S32.HI R50, RZ, 0x15, R0 ;  /* 0x00000015ff327819 */ /* 0x000fe40000011400 */
[----:B------:R-:W-:Y:S02]  /*0180*/  LOP3.LUT R31, R31, 0x3f8, RZ, 0xc0, !PT ;  /* 0x000003f81f1f7812 */ /* 0x000fe400078ec0ff */
[----:B------:R-:W-:Y:S02]  /*0190*/  SGXT R50, R50, 0x1 ;  /* 0x000000013232781a */ /* 0x000fe40000000200 */
[----:B------:R-:W-:Y:S02]  /*01a0*/  LOP3.LUT R3, R2, R31, RZ, 0xfc, !PT ;  /* 0x0000001f02037212 */ /* 0x000fe400078efcff */
[----:B------:R-:W-:Y:S02]  /*01b0*/  LOP3.LUT R25, R2, 0x1, R31, 0xfe, !PT ;  /* 0x0000000102197812 */ /* 0x000fe400078efe1f */
[----:B------:R-:W-:-:S02]  /*01c0*/  LEA.HI R0, R50, R3, RZ, 0x7 ;  /* 0x0000000332007211 */ /* 0x000fc400078f38ff */
[----:B------:R-:W-:Y:S02]  /*01d0*/  LEA.HI R5, R50, R25, RZ, 0x7 ;  /* 0x0000001932057211 */ /* 0x000fe400078f38ff */
[----:B------:R-:W-:Y:S02]  /*01e0*/  SHF.R.S32.HI R86, RZ, 0x7, R0 ;  /* 0x00000007ff567819 */ /* 0x000fe40000011400 */
[----:B------:R-:W-:Y:S02]  /*01f0*/  LOP3.LUT R9, R2, 0x2, R31, 0xfe, !PT ;  /* 0x0000000202097812 */ /* 0x000fe400078efe1f */
[----:B------:R-:W-:Y:S02]  /*0200*/  LEA.HI R6, R86, R86, RZ, 0x7 ;  /* 0x0000005656067211 */ /* 0x000fe400078f38ff */
[----:B------:R-:W-:Y:S02]  /*0210*/  LOP3.LUT R0, R0, 0xffffff80, RZ, 0xc0, !PT ;  /* 0xffffff8000007812 */ /* 0x000fe400078ec0ff */
[----:B------:R-:W-:-:S02]  /*0220*/  LOP3.LUT R7, R6, 0xffffff80, RZ, 0xc0, !PT ;  /* 0xffffff8006077812 */ /* 0x000fc400078ec0ff */
[----:B------:R-:W-:Y:S01]  /*0230*/  LOP3.LUT R6, R5, 0xffffff80, RZ, 0xc0, !PT ;  /* 0xffffff8005067812 */ /* 0x000fe200078ec0ff */
[----:B------:R-:W-:Y:S02]  /*0240*/  IMAD.IADD R45, R3, 0x1, -R0 ;  /* 0x00000001032d7824 */ /* 0x000fe400078e0a00 */
[----:B------:R-:W-:Y:S02]  /*0250*/  IMAD.IADD R78, R86, 0x1, -R7 ;  /* 0x00000001564e7824 */ /* 0x000fe400078e0a07 */
[----:B------:R-:W-:Y:S01]  /*0260*/  IMAD.IADD R25, R25, 0x1, -R6 ;  /* 0x0000000119197824 */ /* 0x000fe200078e0a06 */
[----:B------:R-:W-:Y:S01]  /*0270*/  LEA.HI R6, R50, R9, RZ, 0x7 ;  /* 0x0000000932067211 */ /* 0x000fe200078f38ff */
[----:B------:R-:W-:Y:S01]  /*0280*/  IMAD.SHL.U32 R86, R86, 0x200, RZ ;  /* 0x0000020056567824 */ /* 0x000fe200078e00ff */
[----:B------:R-:W-:Y:S02]  /*0290*/  ISETP.GT.AND P1, PT, R78, RZ, PT ;  /* 0x000000ff4e00720c */ /* 0x000fe40003f24270 */
[----:B------:R-:W-:Y:S01]  /*02a0*/  LOP3.LUT R52, R6, 0xffffff80, RZ, 0xc0, !PT ;  /* 0xffffff8006347812 */ /* 0x000fe200078ec0ff */
[----:B------:R-:W-:Y:S01]  /*02b0*/  VIADD R38, R86, 0xfffffeff ;  /* 0xfffffeff56267836 */ /* 0x000fe20000000000 */
[----:B------:R-:W-:-:S03]  /*02c0*/  ISETP.GT.AND P5, PT, R25, RZ, P1 ;  /* 0x000000ff1900720c */ /* 0x000fc60000fa4270 */
[C---:B------:R-:W-:Y:S01]  /*02d0*/  IMAD R5, R25.reuse, 0x2, R38 ;  /* 0x0000000219057824 */ /* 0x040fe200078e0226 */
[----:B------:R-:W-:Y:S01]  /*02e0*/  ISETP.GT.AND P3, PT, R25, -0x1, P1 ;  /* 0xffffffff1900780c */ /* 0x000fe20000f64270 */
[----:B------:R-:W-:Y:S02]  /*02f0*/  IMAD.IADD R52, R9, 0x1, -R52 ;  /* 0x0000000109347824 */ /* 0x000fe400078e0a34 */
[----:B--2---:R-:W-:-:S04]  /*0300*/  IMAD.WIDE R6, R5, 0x4, R48 ;  /* 0x0000000405067825 */ /* 0x004fc800078e0230 */
[----:B------:R-:W-:Y:S02]  /*0310*/  VIADD R9, R5, 0x1 ;  /* 0x0000000105097836 */ /* 0x000fe40000000000 */
[----:B------:R1:W2:Y:S01]  /*0320*/  @P5 LDG.E.EL R19, desc[UR6][R6.64] ;  /* 0x0000000606135981 */ /* 0x0002a2000c2e1900 */
[C---:B------:R-:W-:Y:S01]  /*0330*/  ISETP.GT.AND P2, PT, R45.reuse, RZ, P1 ;  /* 0x000000ff2d00720c */ /* 0x040fe20000f44270 */
[----:B------:R-:W-:Y:S01]  /*0340*/  VIADD R0, R86, 0xffffff00 ;  /* 0xffffff0056007836 */ /* 0x000fe20000000000 */
[C---:B------:R-:W-:Y:S01]  /*0350*/  ISETP.GT.AND P6, PT, R45.reuse, -0x1, P1 ;  /* 0xffffffff2d00780c */ /* 0x040fe20000fc4270 */
[--C-:B------:R-:W-:Y:S01]  /*0360*/  IMAD R11, R45, 0x2, R38.reuse ;  /* 0x000000022d0b7824 */ /* 0x100fe200078e0226 */
[C---:B------:R-:W-:Y:S01]  /*0370*/  ISETP.GT.AND P4, PT, R52.reuse, RZ, P1 ;  /* 0x000000ff3400720c */ /* 0x040fe20000f84270 */
[C---:B------:R-:W-:Y:S01]  /*0380*/  IMAD R21, R52.reuse, 0x2, R38 ;  /* 0x0000000234157824 */ /* 0x040fe200078e0226 */
[----:B------:R-:W-:Y:S02]  /*0390*/  ISETP.GT.AND P0, PT, R52, -0x1, P1 ;  /* 0xffffffff3400780c */ /* 0x000fe40000f04270 */
[----:B------:R-:W-:Y:S01]  /*03a0*/  P2R R24, PR, RZ, 0x2 ;  /* 0x00000002ff187803 */ /* 0x000fe20000000000 */
[----:B-1----:R-:W-:-:S04]  /*03b0*/  IMAD.WIDE R6, R9, 0x4, R48 ;  /* 0x0000000409067825 */ /* 0x002fc800078e0230 */
[----:B------:R-:W-:Y:S01]  /*03c0*/  IMAD R51, R45, 0x2, R0 ;  /* 0x000000022d337824 */ /* 0x000fe200078e0200 */
[----:B------:R-:W3:Y:S01]  /*03d0*/  @P3 LDG.E.EL R22, desc[UR6][R6.64] ;  /* 0x0000000606163981 */ /* 0x000ee2000c2e1900 */
[----:B------:R-:W-:-:S04]  /*03e0*/  IMAD.WIDE R10, R11, 0x4, R48 ;  /* 0x000000040b0a7825 */ /* 0x000fc800078e0230 */
[--C-:B------:R-:W-:Y:S01]  /*03f0*/  IMAD.WIDE R12, R51, 0x4, R48.reuse ;  /* 0x00000004330c7825 */ /* 0x100fe200078e0230 */
[----:B------:R1:W5:Y:S01]  /*0400*/  @P2 LDG.E.EL R18, desc[UR6][R10.64] ;  /* 0x000000060a122981 */ /* 0x000362000c2e1900 */
[----:B------:R-:W-:Y:S02]  /*0410*/  P2R R41, PR, RZ, 0x40 ;  /* 0x00000040ff297803 */ /* 0x000fe40000000000 */
[----:B------:R-:W-:Y:S01]  /*0420*/  VIADD R17, R21, 0x1 ;  /* 0x0000000115117836 */ /* 0x000fe20000000000 */
[----:B------:R-:W4:Y:S01]  /*0430*/  @P6 LDG.E.EL R42, desc[UR6][R12.64] ;  /* 0x000000060c2a6981 */ /* 0x000f22000c2e1900 */
[----:B------:R-:W-:Y:S02]  /*0440*/  VIADD R9, R5, 0x2 ;  /* 0x0000000205097836 */ /* 0x000fe40000000000 */
[----:B------:R-:W-:Y:S02]  /*0450*/  IMAD.MOV.U32 R0, RZ, RZ, RZ ;  /* 0x000000ffff007224 */ /* 0x000fe400078e00ff */
[----:B------:R-:W-:-:S04]  /*0460*/  IMAD.WIDE R8, R9, 0x4, R48 ;  /* 0x0000000409087825 */ /* 0x000fc800078e0230 */
[C-C-:B------:R-:W-:Y:S01]  /*0470*/  IMAD.WIDE R14, R21.reuse, 0x4, R48.reuse ;  /* 0x00000004150e7825 */ /* 0x140fe200078e0230 */
[----:B------:R-:W4:Y:S03]  /*0480*/  @P3 LDG.E.EL R0, desc[UR6][R8.64] ;  /* 0x0000000608003981 */ /* 0x000f26000c2e1900 */
[----:B------:R-:W-:Y:S01]  /*0490*/  VIADD R21, R21, 0x2 ;  /* 0x0000000215157836 */ /* 0x000fe20000000000 */
[----:B------:R-:W4:Y:S01]  /*04a0*/  @P4 LDG.E.EL R20, desc[UR6][R14.64] ;  /* 0x000000060e144981 */ /* 0x000f22000c2e1900 */
[----:B-1----:R-:W-:Y:S02]  /*04b0*/  IMAD.MOV.U32 R10, RZ, RZ, RZ ;  /* 0x000000ffff0a7224 */ /* 0x002fe400078e00ff */
[----:B------:R-:W-:-:S04]  /*04c0*/  IMAD.WIDE R6, R21, 0x4, R48 ;  /* 0x0000000415067825 */ /* 0x000fc800078e0230 */
[----:B------:R-:W-:Y:S01]  /*04d0*/  VIADD R40, R86, 0xffffffff ;  /* 0xffffffff56287836 */ /* 0x000fe20000000000 */
[----:B------:R1:W4:Y:S01]  /*04e0*/  @P0 LDG.E.EL R10, desc[UR6][R6.64] ;  /* 0x00000006060a0981 */ /* 0x000322000c2e1900 */
[----:B------:R-:W-:-:S05]  /*04f0*/  IMAD.WIDE R16, R17, 0x4, R48 ;  /* 0x0000000411107825 */ /* 0x000fca00078e0230 */
[----:B------:R-:W4:Y:S01]  /*0500*/  @P0 LDG.E.EL R23, desc[UR6][R16.64] ;  /* 0x0000000610170981 */ /* 0x000f22000c2e1900 */
[----:B-1----:R-:W-:-:S04]  /*0510*/  IMAD R7, R25, 0x2, R40 ;  /* 0x0000000219077824 */ /* 0x002fc800078e0228 */
[----:B------:R-:W-:Y:S01]  /*0520*/  IMAD.WIDE R6, R7, 0x4, R48 ;  /* 0x0000000407067825 */ /* 0x000fe200078e0230 */
[----:B--2---:R-:W-:Y:S02]  /*0530*/  SEL R19, R19, 0xff800000, P5 ;  /* 0xff80000013137807 */ /* 0x004fe40002800000 */
[----:B------:R-:W-:Y:S02]  /*0540*/  ISETP.NE.AND P5, PT, R41, RZ, PT ;  /* 0x000000ff2900720c */ /* 0x000fe40003fa5270 */
[----:B---3--:R-:W-:-:S04]  /*0550*/  SEL R22, R22, 0xff800000, P3 ;  /* 0xff80000016167807 */ /* 0x008fc80001800000 */
[----:B------:R-:W-:Y:S02]  /*0560*/  FSETP.GT.AND P1, PT, R22, R19, PT ;  /* 0x000000131600720b */ /* 0x000fe40003f24000 */
[----:B-----5:R-:W-:Y:S02]  /*0570*/  SEL R11, R18, 0xff800000, P2 ;  /* 0xff800000120b7807 */ /* 0x020fe40001000000 */
[----:B------:R-:W-:Y:S02]  /*0580*/  FSETP.NAN.AND P2, PT, R22, R22, PT ;  /* 0x000000161600720b */ /* 0x000fe40003f48000 */
[----:B----4-:R-:W-:Y:S02]  /*0590*/  SEL R42, R42, 0xff800000, P5 ;  /* 0xff8000002a2a7807 */ /* 0x010fe40002800000 */
[----:B------:R-:W-:-:S05]  /*05a0*/  ISETP.GT.AND P5, PT, R78, -0x1, PT ;  /* 0xffffffff4e00780c */ /* 0x000fca0003fa4270 */
[----:B------:R-:W-:Y:S02]  /*05b0*/  @!P1 SEL R22, R22, R19, P2 ;  /* 0x0000001316169207 */ /* 0x000fe40001000000 */
[----:B------:R-:W-:Y:S02]  /*05c0*/  ISETP.GT.AND P2, PT, R25, RZ, P5 ;  /* 0x000000ff1900720c */ /* 0x000fe40002f44270 */
[----:B------:R-:W-:Y:S01]  /*05d0*/  SEL R5, R0, 0xff800000, P3 ;  /* 0xff80000000057807 */ /* 0x000fe20001800000 */
[----:B------:R-:W-:-:S10]  /*05e0*/  IMAD.MOV.U32 R0, RZ, RZ, RZ ;  /* 0x000000ffff007224 */ /* 0x000fd400078e00ff */
[----:B------:R-:W2:Y:S01]  /*05f0*/  @P2 LDG.E.EL R0, desc[UR6][R6.64] ;  /* 0x0000000606002981 */ /* 0x000ea2000c2e1900 */
[C---:B------:R-:W-:Y:S01]  /*0600*/  ISETP.GT.AND P3, PT, R52.reuse, RZ, P5 ;  /* 0x000000ff3400720c */ /* 0x040fe20002f64270 */
[----:B------:R-:W-:-:S04]  /*0610*/  IMAD R9, R52, 0x2, R40 ;  /* 0x0000000234097824 */ /* 0x000fc800078e0228 */
[----:B------:R-:W-:Y:S01]  /*0620*/  IMAD.WIDE R8, R9, 0x4, R48 ;  /* 0x0000000409087825 */ /* 0x000fe200078e0230 */
[----:B------:R-:W-:Y:S02]  /*0630*/  SEL R20, R20, 0xff800000, P4 ;  /* 0xff80000014147807 */ /* 0x000fe40002000000 */
[----:B------:R-:W-:-:S04]  /*0640*/  SEL R23, R23, 0xff800000, P0 ;  /* 0xff80000017177807 */ /* 0x000fc80000000000 */
[C---:B------:R-:W-:Y:S02]  /*0650*/  FSETP.GT.AND P6, PT, R23.reuse, R20, PT ;  /* 0x000000141700720b */ /* 0x040fe40003fc4000 */
[----:B------:R-:W-:Y:S02]  /*0660*/  FSETP.GT.AND P4, PT, R42, R11, PT ;  /* 0x0000000b2a00720b */ /* 0x000fe40003f84000 */
[----:B------:R-:W-:Y:S02]  /*0670*/  SEL R10, R10, 0xff800000, P0 ;  /* 0xff8000000a0a7807 */ /* 0x000fe40000000000 */
[----:B------:R-:W-:Y:S02]  /*0680*/  P2R R46, PR, RZ, 0x2 ;  /* 0x00000002ff2e7803 */ /* 0x000fe40000000000 */
[----:B------:R-:W-:Y:S02]  /*0690*/  FSETP.NAN.AND P0, PT, R23, R23, PT ;  /* 0x000000171700720b */ /* 0x000fe40003f08000 */
[----:B------:R-:W-:-:S03]  /*06a0*/  FSETP.GEU.AND P1, PT, R22, R5, PT ;  /* 0x000000051600720b */ /* 0x000fc60003f2e000 */
[----:B------:R-:W-:Y:S02]  /*06b0*/  @!P6 SEL R23, R23, R20, P0 ;  /* 0x000000141717e207 */ /* 0x000fe40000000000 */
[----:B------:R-:W-:Y:S02]  /*06c0*/  FSETP.NAN.AND P0, PT, R42, R42, PT ;  /* 0x0000002a2a00720b */ /* 0x000fe40003f08000 */
[----:B--2---:R-:W-:Y:S01]  /*06d0*/  SEL R12, R0, 0xff800000, P2 ;  /* 0xff800000000c7807 */ /* 0x004fe20001000000 */
[----:B------:R-:W-:-:S06]  /*06e0*/  IMAD.MOV.U32 R0, RZ, RZ, RZ ;  /* 0x000000ffff007224 */ /* 0x000fcc00078e00ff */
[----:B------:R-:W2:Y:S01]  /*06f0*/  @P3 LDG.E.EL R0, desc[UR6][R8.64] ;  /* 0x0000000608003981 */ /* 0x000ea2000c2e1900 */
[----:B------:R-:W-:Y:S02]  /*0700*/  @!P4 SEL R42, R42, R11, P0 ;  /* 0x0000000b2a2ac207 */ /* 0x000fe40000000000 */
[C---:B------:R-:W-:Y:S02]  /*0710*/  FSETP.NAN.AND P0, PT, R5.reuse, R5, PT ;  /* 0x000000050500720b */ /* 0x040fe40003f08000 */
[----:B------:R-:W-:Y:S02]  /*0720*/  P2R R57, PR, RZ, 0x2 ;  /* 0x00000002ff397803 */ /* 0x000fe40000000000 */
[----:B------:R-:W-:Y:S02]  /*0730*/  @P1 SEL R5, R5, R22, P0 ;  /* 0x0000001605051207 */ /* 0x000fe40000000000 */
[-C--:B------:R-:W-:Y:S02]  /*0740*/  FSETP.GEU.AND P1, PT, R23, R10.reuse, PT ;  /* 0x0000000a1700720b */ /* 0x080fe40003f2e000 */
[----:B------:R-:W-:-:S02]  /*0750*/  FSETP.NAN.AND P0, PT, R10, R10, PT ;  /* 0x0000000a0a00720b */ /* 0x000fc40003f08000 */
[----:B------:R-:W-:-:S09]  /*0760*/  P2R R55, PR, RZ, 0x2 ;  /* 0x00000002ff377803 */ /* 0x000fd20000000000 */
[----:B------:R-:W-:Y:S02]  /*0770*/  @P1 SEL R10, R10, R23, P0 ;  /* 0x000000170a0a1207 */ /* 0x000fe40000000000 */
[-C--:B------:R-:W-:Y:S02]  /*0780*/  FSETP.GEU.AND P1, PT, R5, R12.reuse, PT ;  /* 0x0000000c0500720b */ /* 0x080fe40003f2e000 */
[----:B------:R-:W-:Y:S02]  /*0790*/  FSETP.NAN.AND P0, PT, R12, R12, PT ;  /* 0x0000000c0c00720b */ /* 0x000fe40003f08000 */
[----:B------:R-:W-:-:S09]  /*07a0*/  P2R R6, PR, RZ, 0x2 ;  /* 0x00000002ff067803 */ /* 0x000fd20000000000 */
[----:B------:R-:W-:Y:S02]  /*07b0*/  @P1 SEL R12, R12, R5, P0 ;  /* 0x000000050c0c1207 */ /* 0x000fe40000000000 */
[----:B------:R-:W-:Y:S01]  /*07c0*/  LOP3.LUT R7, R78, R25, RZ, 0xfc, !PT ;  /* 0x000000194e077212 */ /* 0x000fe200078efcff */
[----:B------:R-:W-:Y:S02]  /*07d0*/  IMAD R11, R25, 0x2, R86 ;  /* 0x00000002190b7824 */ /* 0x000fe400078e0256 */
[----:B------:R-:W-:Y:S01]  /*07e0*/  IMAD.MOV.U32 R13, RZ, RZ, RZ ;  /* 0x000000ffff0d7224 */ /* 0x000fe200078e00ff */
[----:B--2---:R-:W-:-:S04]  /*07f0*/  SEL R5, R0, 0xff800000, P3 ;  /* 0xff80000000057807 */ /* 0x004fc80001800000 */
[-C--:B------:R-:W-:Y:S02]  /*0800*/  FSETP.GEU.AND P1, PT, R10, R5.reuse, PT ;  /* 0x000000050a00720b */ /* 0x080fe40003f2e000 */
[----:B------:R-:W-:-:S11]  /*0810*/  FSETP.NAN.AND P0, PT, R5, R5, PT ;  /* 0x000000050500720b */ /* 0x000fd60003f08000 */
[----:B------:R-:W-:Y:S02]  /*0820*/  @P1 SEL R5, R5, R10, P0 ;  /* 0x0000000a05051207 */ /* 0x000fe40000000000 */
[----:B------:R-:W-:Y:S01]  /*0830*/  ISETP.GT.AND P0, PT, R7, -0x1, PT ;  /* 0xffffffff0700780c */ /* 0x000fe20003f04270 */
[----:B------:R-:W-:-:S12]  /*0840*/  IMAD.WIDE R10, R11, 0x4, R48 ;  /* 0x000000040b0a7825 */ /* 0x000fd800078e0230 */
[----:B------:R-:W2:Y:S01]  /*0850*/  @P0 LDG.E.EL R13, desc[UR6][R10.64] ;  /* 0x000000060a0d0981 */ /* 0x000ea2000c2e1900 */
[----:B------:R-:W-:Y:S02]  /*0860*/  P2R R0, PR, RZ, 0x2 ;  /* 0x00000002ff007803 */ /* 0x000fe40000000000 */
[----:B------:R-:W-:Y:S02]  /*0870*/  P2R R56, PR, RZ, 0x10 ;  /* 0x00000010ff387803 */ /* 0x000fe40000000000 */
[----:B------:R-:W-:Y:S01]  /*0880*/  LOP3.LUT R7, R78, R52, RZ, 0xfc, !PT ;  /* 0x000000344e077212 */ /* 0x000fe200078efcff */
[----:B------:R-:W-:-:S04]  /*0890*/  IMAD R9, R52, 0x2, R86 ;  /* 0x0000000234097824 */ /* 0x000fc800078e0256 */
[----:B------:R-:W-:Y:S01]  /*08a0*/  IMAD.WIDE R8, R9, 0x4, R48 ;  /* 0x0000000409087825 */ /* 0x000fe200078e0230 */
[----:B--2---:R-:W-:-:S04]  /*08b0*/  SEL R17, R13, 0xff800000, P0 ;  /* 0xff8000000d117807 */ /* 0x004fc80000000000 */
[-C--:B------:R-:W-:Y:S02]  /*08c0*/  FSETP.GEU.AND P1, PT, R12, R17.reuse, PT ;  /* 0x000000110c00720b */ /* 0x080fe40003f2e000 */
[----:B------:R-:W-:-:S11]  /*08d0*/  FSETP.NAN.AND P4, PT, R17, R17, PT ;  /* 0x000000111100720b */ /* 0x000fd60003f88000 */
[----:B------:R-:W-:Y:S02]  /*08e0*/  @P1 SEL R17, R17, R12, P4 ;  /* 0x0000000c11111207 */ /* 0x000fe40002000000 */
[----:B------:R-:W-:Y:S01]  /*08f0*/  ISETP.GT.AND P4, PT, R7, -0x1, PT ;  /* 0xffffffff0700780c */ /* 0x000fe20003f84270 */
[----:B------:R-:W-:-:S12]  /*0900*/  IMAD.MOV.U32 R12, RZ, RZ, RZ ;  /* 0x000000ffff0c7224 */ /* 0x000fd800078e00ff */
[----:B------:R-:W2:Y:S01]  /*0910*/  @P4 LDG.E.EL R12, desc[UR6][R8.64] ;  /* 0x00000006080c4981 */ /* 0x000ea2000c2e1900 */
[----:B------:R-:W-:Y:S02]  /*0920*/  P2R R16, PR, RZ, 0x2 ;  /* 0x00000002ff107803 */ /* 0x000fe40000000000 */
[----:B------:R-:W-:Y:S02]  /*0930*/  P2R R54, PR, RZ, 0x40 ;  /* 0x00000040ff367803 */ /* 0x000fe40000000000 */
[----:B--2---:R-:W-:-:S04]  /*0940*/  SEL R14, R12, 0xff800000, P4 ;  /* 0xff8000000c0e7807 */ /* 0x004fc80002000000 */
[-C--:B------:R-:W-:Y:S02]  /*0950*/  FSETP.GEU.AND P1, PT, R5, R14.reuse, PT ;  /* 0x0000000e0500720b */ /* 0x080fe40003f2e000 */
[----:B------:R-:W-:-:S11]  /*0960*/  FSETP.NAN.AND P6, PT, R14, R14, PT ;  /* 0x0000000e0e00720b */ /* 0x000fd60003fc8000 */
[----:B------:R-:W-:Y:S01]  /*0970*/  @P1 SEL R14, R14, R5, P6 ;  /* 0x000000050e0e1207 */ /* 0x000fe20003000000 */
[----:B------:R-:W-:-:S06]  /*0980*/  IMAD.MOV.U32 R5, RZ, RZ, RZ ;  /* 0x000000ffff057224 */ /* 0x000fcc00078e00ff */
[----:B------:R1:W2:Y:S01]  /*0990*/  @P0 LDG.E.EL R5, desc[UR6][R10.64+0x4] ;  /* 0x000004060a050981 */ /* 0x0002a2000c2e1900 */
[----:B------:R-:W-:Y:S02]  /*09a0*/  VIADD R74, R86, 0xff ;  /* 0x000000ff564a7836 */ /* 0x000fe40000000000 */
[----:B------:R-:W-:Y:S02]  /*09b0*/  IMAD.MOV.U32 R7, RZ, RZ, RZ ;  /* 0x000000ffff077224 */ /* 0x000fe400078e00ff */
[----:B-1----:R-:W-:-:S04]  /*09c0*/  IMAD R11, R25, 0x2, R74 ;  /* 0x00000002190b7824 */ /* 0x002fc800078e024a */
[----:B------:R-:W-:-:S05]  /*09d0*/  IMAD.WIDE R10, R11, 0x4, R48 ;  /* 0x000000040b0a7825 */ /* 0x000fca00078e0230 */
[----:B------:R-:W3:Y:S01]  /*09e0*/  @P2 LDG.E.EL R7, desc[UR6][R10.64] ;  /* 0x000000060a072981 */ /* 0x000ee2000c2e1900 */
[----:B--2---:R-:W-:Y:S01]  /*09f0*/  SEL R18, R5, 0xff800000, P0 ;  /* 0xff80000005127807 */ /* 0x004fe20000000000 */
[----:B------:R-:W-:-:S06]  /*0a00*/  IMAD.MOV.U32 R5, RZ, RZ, RZ ;  /* 0x000000ffff057224 */ /* 0x000fcc00078e00ff */
[----:B------:R1:W2:Y:S01]  /*0a10*/  @P4 LDG.E.EL R5, desc[UR6][R8.64+0x4] ;  /* 0x0000040608054981 */ /* 0x0002a2000c2e1900 */
[----:B------:R-:W-:Y:S02]  /*0a20*/  P2R R15, PR, RZ, 0x2 ;  /* 0x00000002ff0f7803 */ /* 0x000fe40000000000 */
[-C--:B------:R-:W-:Y:S02]  /*0a30*/  FSETP.GEU.AND P1, PT, R17, R18.reuse, PT ;  /* 0x000000121100720b */ /* 0x080fe40003f2e000 */
[----:B------:R-:W-:Y:S02]  /*0a40*/  FSETP.NAN.AND P6, PT, R18, R18, PT ;  /* 0x000000121200720b */ /* 0x000fe40003fc8000 */
[----:B------:R-:W-:-:S09]  /*0a50*/  P2R R13, PR, RZ, 0x2 ;  /* 0x00000002ff0d7803 */ /* 0x000fd20000000000 */
[----:B------:R-:W-:Y:S01]  /*0a60*/  @P1 SEL R18, R18, R17, P6 ;  /* 0x0000001112121207 */ /* 0x000fe20003000000 */
[----:B------:R-:W-:Y:S01]  /*0a70*/  VIADD R17, R86, 0xff ;  /* 0x000000ff56117836 */ /* 0x000fe20000000000 */
[----:B---3--:R-:W-:-:S03]  /*0a80*/  SEL R21, R7, 0xff800000, P2 ;  /* 0xff80000007157807 */ /* 0x008fc60001000000 */
[----:B-1----:R-:W-:Y:S02]  /*0a90*/  IMAD R9, R52, 0x2, R17 ;  /* 0x0000000234097824 */ /* 0x002fe400078e0211 */
[----:B------:R-:W-:Y:S02]  /*0aa0*/  IMAD.MOV.U32 R7, RZ, RZ, RZ ;  /* 0x000000ffff077224 */ /* 0x000fe400078e00ff */
[----:B------:R-:W-:Y:S01]  /*0ab0*/  IMAD.WIDE R8, R9, 0x4, R48 ;  /* 0x0000000409087825 */ /* 0x000fe200078e0230 */
[----:B------:R-:W-:-:S03]  /*0ac0*/  FSETP.NAN.AND P2, PT, R21, R21, PT ;  /* 0x000000151500720b */ /* 0x000fc60003f48000 */
[----:B------:R-:W-:Y:S01]  /*0ad0*/  VIADD R82, R86, 0x100 ;  /* 0x0000010056527836 */ /* 0x000fe20000000000 */
[----:B------:R-:W3:Y:S03]  /*0ae0*/  @P3 LDG.E.EL R7, desc[UR6][R8.64] ;  /* 0x0000000608073981 */ /* 0x000ee6000c2e1900 */
[----:B------:R-:W-:Y:S01]  /*0af0*/  IMAD R19, R25, 0x2, R82 ;  /* 0x0000000219137824 */ /* 0x000fe200078e0252 */
[----:B--2---:R-:W-:-:S04]  /*0b00*/  SEL R5, R5, 0xff800000, P4 ;  /* 0xff80000005057807 */ /* 0x004fc80002000000 */
[-C--:B------:R-:W-:Y:S02]  /*0b10*/  FSETP.GEU.AND P1, PT, R14, R5.reuse, PT ;  /* 0x000000050e00720b */ /* 0x080fe40003f2e000 */
[----:B------:R-:W-:-:S11]  /*0b20*/  FSETP.NAN.AND P6, PT, R5, R5, PT ;  /* 0x000000050500720b */ /* 0x000fd60003fc8000 */
[----:B------:R-:W-:Y:S02]  /*0b30*/  @P1 SEL R5, R5, R14, P6 ;  /* 0x0000000e05051207 */ /* 0x000fe40003000000 */
[----:B------:R-:W-:-:S13]  /*0b40*/  FSETP.GEU.AND P6, PT, R18, R21, PT ;  /* 0x000000151200720b */ /* 0x000fda0003fce000 */
[----:B------:R-:W-:Y:S01]  /*0b50*/  @P6 SEL R21, R21, R18, P2 ;  /* 0x0000001215156207 */ /* 0x000fe20001000000 */
[----:B------:R-:W-:-:S05]  /*0b60*/  IMAD.WIDE R18, R19, 0x4, R48 ;  /* 0x0000000413127825 */ /* 0x000fca00078e0230 */
[----:B------:R1:W2:Y:S01]  /*0b70*/  @P0 LDG.E.EL R80, desc[UR6][R18.64] ;  /* 0x0000000612500981 */ /* 0x0002a2000c2e1900 */
[----:B------:R-:W-:Y:S02]  /*0b80*/  P2R R12, PR, RZ, 0x2 ;  /* 0x00000002ff0c7803 */ /* 0x000fe40000000000 */
[----:B------:R-:W-:Y:S02]  /*0b90*/  ISETP.NE.AND P1, PT, R24, RZ, PT ;  /* 0x000000ff1800720c */ /* 0x000fe40003f25270 */
[----:B---3--:R-:W-:-:S04]  /*0ba0*/  SEL R24, R7, 0xff800000, P3 ;  /* 0xff80000007187807 */ /* 0x008fc80001800000 */
[-C--:B------:R-:W-:Y:S02]  /*0bb0*/  FSETP.GEU.AND P3, PT, R5, R24.reuse, PT ;  /* 0x000000180500720b */ /* 0x080fe40003f6e000 */
[----:B------:R-:W-:Y:S02]  /*0bc0*/  FSETP.NAN.AND P2, PT, R24, R24, PT ;  /* 0x000000181800720b */ /* 0x000fe40003f48000 */
[----:B------:R-:W-:Y:S02]  /*0bd0*/  LOP3.LUT R81, R2, 0x3, R31, 0xfe, !PT ;  /* 0x0000000302517812 */ /* 0x000fe400078efe1f */
[----:B------:R-:W-:-:S07]  /*0be0*/  P2R R9, PR, RZ, 0x8 ;  /* 0x00000008ff097803 */ /* 0x000fce0000000000 */
[----:B------:R-:W-:Y:S02]  /*0bf0*/  @P3 SEL R24, R24, R5, P2 ;  /* 0x0000000518183207 */ /* 0x000fe40001000000 */
[----:B------:R-:W-:-:S04]  /*0c00*/  LEA.HI R5, R50, R81, RZ, 0x7 ;  /* 0x0000005132057211 */ /* 0x000fc800078f38ff */
[----:B------:R-:W-:-:S05]  /*0c10*/  LOP3.LUT R8, R5, 0xffffff80, RZ, 0xc0, !PT ;  /* 0xffffff8005087812 */ /* 0x000fca00078ec0ff */
[----:B------:R-:W-:-:S04]  /*0c20*/  IMAD.IADD R81, R81, 0x1, -R8 ;  /* 0x0000000151517824 */ /* 0x000fc800078e0a08 */
[----:B------:R-:W-:Y:S02]  /*0c30*/  IMAD R5, R81, 0x2, R38 ;  /* 0x0000000251057824 */ /* 0x000fe400078e0226 */
[----:B------:R-:W-:Y:S02]  /*0c40*/  IMAD.MOV.U32 R8, RZ, RZ, RZ ;  /* 0x000000ffff087224 */ /* 0x000fe400078e00ff */
[----:B-1----:R-:W-:Y:S01]  /*0c50*/  IMAD.WIDE R18, R5, 0x4, R48 ;  /* 0x0000000405127825 */ /* 0x002fe200078e0230 */
[----:B--2---:R-:W-:-:S04]  /*0c60*/  SEL R80, R80, 0xff800000, P0 ;  /* 0xff80000050507807 */ /* 0x004fc80000000000 */
[-C--:B------:R-:W-:Y:S02]  /*0c70*/  FSETP.GEU.AND P3, PT, R21, R80.reuse, PT ;  /* 0x000000501500720b */ /* 0x080fe40003f6e000 */
[----:B------:R-:W-:-:S11]  /*0c80*/  FSETP.NAN.AND P2, PT, R80, R80, PT ;  /* 0x000000505000720b */ /* 0x000fd60003f48000 */
[----:B------:R-:W-:Y:S02]  /*0c90*/  @P3 SEL R80, R80, R21, P2 ;  /* 0x0000001550503207 */ /* 0x000fe40001000000 */
[----:B------:R-:W-:-:S13]  /*0ca0*/  ISETP.GT.AND P2, PT, R81, RZ, P1 ;  /* 0x000000ff5100720c */ /* 0x000fda0000f44270 */
[----:B------:R1:W2:Y:S01]  /*0cb0*/  @P2 LDG.E.EL R8, desc[UR6][R18.64] ;  /* 0x0000000612082981 */ /* 0x0002a2000c2e1900 */
[----:B------:R-:W-:-:S04]  /*0cc0*/  VIADD R21, R5, 0x1 ;  /* 0x0000000105157836 */ /* 0x000fc80000000000 */
[----:B------:R-:W-:-:S04]  /*0cd0*/  IMAD.WIDE R20, R21, 0x4, R48 ;  /* 0x0000000415147825 */ /* 0x000fc800078e0230 */
[----:B------:R-:W-:-:S04]  /*0ce0*/  IMAD R23, R52, 0x2, R82 ;  /* 0x0000000234177824 */ /* 0x000fc800078e0252 */
[----:B------:R-:W-:-:S05]  /*0cf0*/  IMAD.WIDE R22, R23, 0x4, R48 ;  /* 0x0000000417167825 */ /* 0x000fca00078e0230 */
[----:B------:R-:W3:Y:S01]  /*0d00*/  @P4 LDG.E.EL R79, desc[UR6][R22.64] ;  /* 0x00000006164f4981 */ /* 0x000ee2000c2e1900 */
[----:B-1----:R-:W-:Y:S02]  /*0d10*/  VIADD R19, R5, 0x2 ;  /* 0x0000000205137836 */ /* 0x002fe40000000000 */
[----:B------:R-:W-:Y:S02]  /*0d20*/  IMAD.MOV.U32 R5, RZ, RZ, RZ ;  /* 0x000000ffff057224 */ /* 0x000fe400078e00ff */
[----:B------:R-:W-:Y:S01]  /*0d30*/  IMAD.WIDE R18, R19, 0x4, R48 ;  /* 0x0000000413127825 */ /* 0x000fe200078e0230 */
[----:B--2---:R-:W-:Y:S02]  /*0d40*/  SEL R14, R8, 0xff800000, P2 ;  /* 0xff800000080e7807 */ /* 0x004fe40001000000 */
[----:B------:R-:W-:Y:S01]  /*0d50*/  ISETP.GT.AND P2, PT, R81, -0x1, P1 ;  /* 0xffffffff5100780c */ /* 0x000fe20000f44270 */
[----:B------:R-:W-:-:S12]  /*0d60*/  IMAD.MOV.U32 R8, RZ, RZ, RZ ;  /* 0x000000ffff087224 */ /* 0x000fd800078e00ff */
[----:B------:R1:W2:Y:S04]  /*0d70*/  @P2 LDG.E.EL R8, desc[UR6][R20.64] ;  /* 0x0000000614082981 */ /* 0x0002a8000c2e1900 */
[----:B------:R-:W4:Y:S01]  /*0d80*/  @P2 LDG.E.EL R5, desc[UR6][R18.64] ;  /* 0x0000000612052981 */ /* 0x000f22000c2e1900 */
[----:B------:R-:W-:Y:S02]  /*0d90*/  P2R R53, PR, RZ, 0x1 ;  /* 0x00000001ff357803 */ /* 0x000fe40000000000 */
[----:B------:R-:W-:Y:S02]  /*0da0*/  P2R R7, PR, RZ, 0x8 ;  /* 0x00000008ff077803 */ /* 0x000fe40000000000 */
[----:B---3--:R-:W-:Y:S01]  /*0db0*/  SEL R79, R79, 0xff800000, P4 ;  /* 0xff8000004f4f7807 */ /* 0x008fe20002000000 */
[----:B-1----:R-:W-:-:S04]  /*0dc0*/  IMAD R21, R81, 0x2, R40 ;  /* 0x0000000251157824 */ /* 0x002fc800078e0228 */
[----:B------:R-:W-:Y:S01]  /*0dd0*/  IMAD.WIDE R20, R21, 0x4, R48 ;  /* 0x0000000415147825 */ /* 0x000fe200078e0230 */
[----:B--2---:R-:W-:-:S04]  /*0de0*/  SEL R11, R8, 0xff800000, P2 ;  /* 0xff800000080b7807 */ /* 0x004fc80001000000 */
[C---:B------:R-:W-:Y:S02]  /*0df0*/  FSETP.GT.AND P0, PT, R11.reuse, R14, PT ;  /* 0x0000000e0b00720b */ /* 0x040fe40003f04000 */
[----:B------:R-:W-:Y:S02]  /*0e00*/  FSETP.NAN.AND P3, PT, R11, R11, PT ;  /* 0x0000000b0b00720b */ /* 0x000fe40003f68000 */
[----:B------:R-:W-:-:S09]  /*0e10*/  P2R R29, PR, RZ, 0x1 ;  /* 0x00000001ff1d7803 */ /* 0x000fd20000000000 */
[----:B------:R-:W-:Y:S02]  /*0e20*/  @!P0 SEL R11, R11, R14, P3 ;  /* 0x0000000e0b0b8207 */ /* 0x000fe40001800000 */
[-C--:B------:R-:W-:Y:S02]  /*0e30*/  FSETP.GEU.AND P0, PT, R24, R79.reuse, PT ;  /* 0x0000004f1800720b */ /* 0x080fe40003f0e000 */
[----:B----4-:R-:W-:Y:S02]  /*0e40*/  SEL R14, R5, 0xff800000, P2 ;  /* 0xff800000050e7807 */ /* 0x010fe40001000000 */
[----:B------:R-:W-:Y:S02]  /*0e50*/  FSETP.NAN.AND P2, PT, R79, R79, PT ;  /* 0x0000004f4f00720b */ /* 0x000fe40003f48000 */
[----:B------:R-:W-:-:S07]  /*0e60*/  P2R R8, PR, RZ, 0x1 ;  /* 0x00000001ff087803 */ /* 0x000fce0000000000 */
[----:B------:R-:W-:Y:S02]  /*0e70*/  @P0 SEL R79, R79, R24, P2 ;  /* 0x000000184f4f0207 */ /* 0x000fe40001000000 */
[-C--:B------:R-:W-:Y:S02]  /*0e80*/  FSETP.GEU.AND P0, PT, R11, R14.reuse, PT ;  /* 0x0000000e0b00720b */ /* 0x080fe40003f0e000 */
[----:B------:R-:W-:Y:S01]  /*0e90*/  FSETP.NAN.AND P2, PT, R14, R14, PT ;  /* 0x0000000e0e00720b */ /* 0x000fe20003f48000 */
[----:B------:R-:W-:-:S10]  /*0ea0*/  IMAD.MOV.U32 R5, RZ, RZ, RZ ;  /* 0x000000ffff057224 */ /* 0x000fd400078e00ff */
[----:B------:R-:W-:Y:S02]  /*0eb0*/  @P0 SEL R14, R14, R11, P2 ;  /* 0x0000000b0e0e0207 */ /* 0x000fe40001000000 */
[----:B------:R-:W-:-:S13]  /*0ec0*/  ISETP.GT.AND P2, PT, R81, RZ, P5 ;  /* 0x000000ff5100720c */ /* 0x000fda0002f44270 */
[----:B------:R-:W2:Y:S01]  /*0ed0*/  @P2 LDG.E.EL R5, desc[UR6][R20.64] ;  /* 0x0000000614052981 */ /* 0x000ea2000c2e1900 */
[----:B------:R-:W-:Y:S02]  /*0ee0*/  P2R R58, PR, RZ, 0x1 ;  /* 0x00000001ff3a7803 */ /* 0x000fe40000000000 */
[----:B------:R-:W-:Y:S01]  /*0ef0*/  LOP3.LUT R76, R78, R81, RZ, 0xfc, !PT ;  /* 0x000000514e4c7212 */ /* 0x000fe200078efcff */
[----:B------:R-:W-:-:S04]  /*0f00*/  IMAD R19, R81, 0x2, R86 ;  /* 0x0000000251137824 */ /* 0x000fc800078e0256 */
[----:B------:R-:W-:Y:S01]  /*0f10*/  IMAD.WIDE R18, R19, 0x4, R48 ;  /* 0x0000000413127825 */ /* 0x000fe200078e0230 */
[----:B--2---:R-:W-:-:S04]  /*0f20*/  SEL R11, R5, 0xff800000, P2 ;  /* 0xff800000050b7807 */ /* 0x004fc80001000000 */
[-C--:B------:R-:W-:Y:S02]  /*0f30*/  FSETP.GEU.AND P0, PT, R14, R11.reuse, PT ;  /* 0x0000000b0e00720b */ /* 0x080fe40003f0e000 */
[----:B------:R-:W-:Y:S02]  /*0f40*/  FSETP.NAN.AND P3, PT, R11, R11, PT ;  /* 0x0000000b0b00720b */ /* 0x000fe40003f68000 */
[----:B------:R-:W-:-:S09]  /*0f50*/  P2R R5, PR, RZ, 0x1 ;  /* 0x00000001ff057803 */ /* 0x000fd20000000000 */
[----:B------:R-:W-:Y:S02]  /*0f60*/  @P0 SEL R11, R11, R14, P3 ;  /* 0x0000000e0b0b0207 */ /* 0x000fe40001800000 */
[----:B------:R-:W-:Y:S01]  /*0f70*/  ISETP.GT.AND P0, PT, R76, -0x1, PT ;  /* 0xffffffff4c00780c */ /* 0x000fe20003f04270 */
[----:B------:R-:W-:-:S12]  /*0f80*/  IMAD.MOV.U32 R14, RZ, RZ, RZ ;  /* 0x000000ffff0e7224 */ /* 0x000fd800078e00ff */
[----:B------:R-:W2:Y:S01]  /*0f90*/  @P0 LDG.E.EL R14, desc[UR6][R18.64] ;  /* 0x00000006120e0981 */ /* 0x000ea2000c2e1900 */
[----:B------:R-:W-:Y:S02]  /*0fa0*/  P2R R83, PR, RZ, 0x10 ;  /* 0x00000010ff537803 */ /* 0x000fe40000000000 */
[----:B--2---:R-:W-:-:S04]  /*0fb0*/  SEL R20, R14, 0xff800000, P0 ;  /* 0xff8000000e147807 */ /* 0x004fc80000000000 */
[-C--:B------:R-:W-:Y:S02]  /*0fc0*/  FSETP.GEU.AND P4, PT, R11, R20.reuse, PT ;  /* 0x000000140b00720b */ /* 0x080fe40003f8e000 */
[----:B------:R-:W-:-:S11]  /*0fd0*/  FSETP.NAN.AND P3, PT, R20, R20, PT ;  /* 0x000000141400720b */ /* 0x000fd60003f68000 */
[----:B------:R-:W-:Y:S01]  /*0fe0*/  @P4 SEL R20, R20, R11, P3 ;  /* 0x0000000b14144207 */ /* 0x000fe20001800000 */
[----:B------:R-:W-:-:S06]  /*0ff0*/  IMAD.MOV.U32 R11, RZ, RZ, RZ ;  /* 0x000000ffff0b7224 */ /* 0x000fcc00078e00ff */
[----:B------:R-:W2:Y:S01]  /*1000*/  @P0 LDG.E.EL R11, desc[UR6][R18.64+0x4] ;  /* 0x00000406120b0981 */ /* 0x000ea2000c2e1900 */
[----:B------:R-:W-:Y:S02]  /*1010*/  P2R R14, PR, RZ, 0x10 ;  /* 0x00000010ff0e7803 */ /* 0x000fe40000000000 */
[----:B------:R-:W-:Y:S02]  /*1020*/  LOP3.LUT R21, R2, 0x4, R31, 0xfe, !PT ;  /* 0x0000000402157812 */ /* 0x000fe400078efe1f */
[----:B--2---:R-:W-:-:S04]  /*1030*/  SEL R27, R11, 0xff800000, P0 ;  /* 0xff8000000b1b7807 */ /* 0x004fc80000000000 */
[-C--:B------:R-:W-:Y:S02]  /*1040*/  FSETP.GEU.AND P4, PT, R20, R27.reuse, PT ;  /* 0x0000001b1400720b */ /* 0x080fe40003f8e000 */
[----:B------:R-:W-:-:S11]  /*1050*/  FSETP.NAN.AND P3, PT, R27, R27, PT ;  /* 0x0000001b1b00720b */ /* 0x000fd60003f68000 */
[----:B------:R-:W-:Y:S02]  /*1060*/  @P4 SEL R27, R27, R20, P3 ;  /* 0x000000141b1b4207 */ /* 0x000fe40001800000 */
[----:B------:R-:W-:-:S04]  /*1070*/  LEA.HI R20, R50, R21, RZ, 0x7 ;  /* 0x0000001532147211 */ /* 0x000fc800078f38ff */
[----:B------:R-:W-:-:S05]  /*1080*/  LOP3.LUT R20, R20, 0xffffff80, RZ, 0xc0, !PT ;  /* 0xffffff8014147812 */ /* 0x000fca00078ec0ff */
[----:B------:R-:W-:-:S05]  /*1090*/  IMAD.IADD R28, R21, 0x1, -R20 ;  /* 0x00000001151c7824 */ /* 0x000fca00078e0a14 */
[C---:B------:R-:W-:Y:S01]  /*10a0*/  ISETP.GT.AND P3, PT, R28.reuse, RZ, P1 ;  /* 0x000000ff1c00720c */ /* 0x040fe20000f64270 */
[----:B------:R-:W-:Y:S02]  /*10b0*/  IMAD R23, R28, 0x2, R38 ;  /* 0x000000021c177824 */ /* 0x000fe400078e0226 */
[----:B------:R-:W-:Y:S02]  /*10c0*/  IMAD.MOV.U32 R20, RZ, RZ, RZ ;  /* 0x000000ffff147224 */ /* 0x000fe400078e00ff */
[----:B------:R-:W-:-:S08]  /*10d0*/  IMAD.WIDE R18, R23, 0x4, R48 ;  /* 0x0000000417127825 */ /* 0x000fd000078e0230 */
[----:B------:R1:W2:Y:S02]  /*10e0*/  @P3 LDG.E.EL R20, desc[UR6][R18.64] ;  /* 0x0000000612143981 */ /* 0x0002a4000c2e1900 */
[----:B-1----:R-:W-:Y:S02]  /*10f0*/  IMAD R19, R81, 0x2, R17 ;  /* 0x0000000251137824 */ /* 0x002fe400078e0211 */
[----:B------:R-:W-:Y:S02]  /*1100*/  IMAD.MOV.U32 R17, RZ, RZ, RZ ;  /* 0x000000ffff117224 */ /* 0x000fe400078e00ff */
[----:B------:R-:W-:-:S05]  /*1110*/  IMAD.WIDE R18, R19, 0x4, R48 ;  /* 0x0000000413127825 */ /* 0x000fca00078e0230 */
[----:B------:R-:W3:Y:S01]  /*1120*/  @P2 LDG.E.EL R17, desc[UR6][R18.64] ;  /* 0x0000000612112981 */ /* 0x000ee2000c2e1900 */
[C---:B------:R-:W-:Y:S02]  /*1130*/  VIADD R21, R23.reuse, 0x1 ;  /* 0x0000000117157836 */ /* 0x040fe40000000000 */
[----:B------:R-:W-:Y:S02]  /*1140*/  IMAD.MOV.U32 R22, RZ, RZ, RZ ;  /* 0x000000ffff167224 */ /* 0x000fe400078e00ff */
[----:B------:R-:W-:Y:S01]  /*1150*/  VIADD R23, R23, 0x2 ;  /* 0x0000000217177836 */ /* 0x000fe20000000000 */
[----:B--2---:R-:W-:Y:S02]  /*1160*/  SEL R33, R20, 0xff800000, P3 ;  /* 0xff80000014217807 */ /* 0x004fe40001800000 */
[----:B------:R-:W-:Y:S01]  /*1170*/  ISETP.GT.AND P3, PT, R28, -0x1, P1 ;  /* 0xffffffff1c00780c */ /* 0x000fe20000f64270 */
[----:B------:R-:W-:-:S12]  /*1180*/  IMAD.WIDE R20, R21, 0x4, R48 ;  /* 0x0000000415147825 */ /* 0x000fd800078e0230 */
[----:B------:R1:W2:Y:S01]  /*1190*/  @P3 LDG.E.EL R22, desc[UR6][R20.64] ;  /* 0x0000000614163981 */ /* 0x0002a2000c2e1900 */
[----:B---3--:R-:W-:Y:S01]  /*11a0*/  SEL R30, R17, 0xff800000, P2 ;  /* 0xff800000111e7807 */ /* 0x008fe20001000000 */
[----:B------:R-:W-:Y:S02]  /*11b0*/  IMAD.MOV.U32 R17, RZ, RZ, RZ ;  /* 0x000000ffff117224 */ /* 0x000fe400078e00ff */
[----:B-1----:R-:W-:-:S05]  /*11c0*/  IMAD.WIDE R20, R23, 0x4, R48 ;  /* 0x0000000417147825 */ /* 0x002fca00078e0230 */
[----:B------:R-:W3:Y:S01]  /*11d0*/  @P3 LDG.E.EL R17, desc[UR6][R20.64] ;  /* 0x0000000614113981 */ /* 0x000ee2000c2e1900 */
[----:B------:R-:W-:Y:S02]  /*11e0*/  P2R R11, PR, RZ, 0x10 ;  /* 0x00000010ff0b7803 */ /* 0x000fe40000000000 */
[----:B------:R-:W-:Y:S02]  /*11f0*/  P2R R10, PR, RZ, 0x40 ;  /* 0x00000040ff0a7803 */ /* 0x000fe40000000000 */
[----:B------:R-:W-:Y:S01]  /*1200*/  FSETP.NAN.AND P2, PT, R30, R30, PT ;  /* 0x0000001e1e00720b */ /* 0x000fe20003f48000 */
[----:B------:R-:W-:-:S04]  /*1210*/  IMAD R19, R28, 0x2, R40 ;  /* 0x000000021c137824 */ /* 0x000fc800078e0228 */
[----:B------:R-:W-:Y:S01]  /*1220*/  IMAD.WIDE R18, R19, 0x4, R48 ;  /* 0x0000000413127825 */ /* 0x000fe200078e0230 */
[----:B--2---:R-:W-:-:S04]  /*1230*/  SEL R22, R22, 0xff800000, P3 ;  /* 0xff80000016167807 */ /* 0x004fc80001800000 */
[C---:B------:R-:W-:Y:S02]  /*1240*/  FSETP.GT.AND P4, PT, R22.reuse, R33, PT ;  /* 0x000000211600720b */ /* 0x040fe40003f84000 */
[----:B------:R-:W-:Y:S02]  /*1250*/  FSETP.NAN.AND P6, PT, R22, R22, PT ;  /* 0x000000161600720b */ /* 0x000fe40003fc8000 */
[----:B------:R-:W-:Y:S02]  /*1260*/  P2R R59, PR, RZ, 0x10 ;  /* 0x00000010ff3b7803 */ /* 0x000fe40000000000 */
[----:B---3--:R-:W-:-:S07]  /*1270*/  SEL R23, R17, 0xff800000, P3 ;  /* 0xff80000011177807 */ /* 0x008fce0001800000 */
[----:B------:R-:W-:Y:S02]  /*1280*/  @!P4 SEL R22, R22, R33, P6 ;  /* 0x000000211616c207 */ /* 0x000fe40003000000 */
[----:B------:R-:W-:Y:S02]  /*1290*/  FSETP.GEU.AND P4, PT, R27, R30, PT ;  /* 0x0000001e1b00720b */ /* 0x000fe40003f8e000 */
[----:B------:R-:W-:-:S11]  /*12a0*/  FSETP.GEU.AND P3, PT, R22, R23, PT ;  /* 0x000000171600720b */ /* 0x000fd60003f6e000 */
[----:B------:R-:W-:Y:S02]  /*12b0*/  @P4 SEL R30, R30, R27, P2 ;  /* 0x0000001b1e1e4207 */ /* 0x000fe40001000000 */
[----:B------:R-:W-:-:S04]  /*12c0*/  FSETP.NAN.AND P2, PT, R23, R23, PT ;  /* 0x000000171700720b */ /* 0x000fc80003f48000 */
[----:B------:R-:W-:Y:S02]  /*12d0*/  @P3 SEL R23, R23, R22, P2 ;  /* 0x0000001617173207 */ /* 0x000fe40001000000 */
[----:B------:R-:W-:Y:S01]  /*12e0*/  ISETP.GT.AND P2, PT, R28, RZ, P5 ;  /* 0x000000ff1c00720c */ /* 0x000fe20002f44270 */
[----:B------:R-:W-:-:S12]  /*12f0*/  IMAD.MOV.U32 R22, RZ, RZ, RZ ;  /* 0x000000ffff167224 */ /* 0x000fd800078e00ff */
[----:B------:R1:W2:Y:S01]  /*1300*/  @P2 LDG.E.EL R22, desc[UR6][R18.64] ;  /* 0x0000000612162981 */ /* 0x0002a2000c2e1900 */
[----:B------:R-:W-:Y:S02]  /*1310*/  P2R R17, PR, RZ, 0x10 ;  /* 0x00000010ff117803 */ /* 0x000fe40000000000 */
[----:B------:R-:W-:Y:S01]  /*1320*/  P2R R60, PR, RZ, 0x8 ;  /* 0x00000008ff3c7803 */ /* 0x000fe20000000000 */
[----:B------:R-:W-:Y:S01]  /*1330*/  IMAD R21, R28, 0x2, R86 ;  /* 0x000000021c157824 */ /* 0x000fe200078e0256 */
[----:B------:R-:W-:-:S03]  /*1340*/  CS2R R26, SRZ ;  /* 0x00000000001a7805 */ /* 0x000fc6000001ff00 */
[----:B------:R-:W-:-:S04]  /*1350*/  IMAD.WIDE R20, R21, 0x4, R48 ;  /* 0x0000000415147825 */ /* 0x000fc800078e0230 */
[----:B-1----:R-:W-:Y:S01]  /*1360*/  IMAD.MOV.U32 R19, RZ, RZ, RZ ;  /* 0x000000ffff137224 */ /* 0x002fe200078e00ff */
[----:B--2---:R-:W-:-:S04]  /*1370*/  SEL R22, R22, 0xff800000, P2 ;  /* 0xff80000016167807 */ /* 0x004fc80001000000 */
[-C--:B------:R-:W-:Y:S02]  /*1380*/  FSETP.GEU.AND P4, PT, R23, R22.reuse, PT ;  /* 0x000000161700720b */ /* 0x080fe40003f8e000 */
[----:B------:R-:W-:-:S11]  /*1390*/  FSETP.NAN.AND P3, PT, R22, R22, PT ;  /* 0x000000161600720b */ /* 0x000fd60003f68000 */
[----:B------:R-:W-:Y:S02]  /*13a0*/  @P4 SEL R22, R22, R23, P3 ;  /* 0x0000001716164207 */ /* 0x000fe40001800000 */
[----:B------:R-:W-:-:S04]  /*13b0*/  LOP3.LUT R23, R78, R28, RZ, 0xfc, !PT ;  /* 0x0000001c4e177212 */ /* 0x000fc800078efcff */
[----:B------:R-:W-:-:S13]  /*13c0*/  ISETP.GT.AND P3, PT, R23, -0x1, PT ;  /* 0xffffffff1700780c */ /* 0x000fda0003f64270 */
[----:B------:R-:W2:Y:S04]  /*13d0*/  @P3 LDG.E.EL R26, desc[UR6][R20.64] ;  /* 0x00000006141a3981 */ /* 0x000ea8000c2e1900 */
[----:B------:R1:W3:Y:S01]  /*13e0*/  @P3 LDG.E.EL R19, desc[UR6][R20.64+0x4] ;  /* 0x0000040614133981 */ /* 0x0002e2000c2e1900 */
[----:B------:R-:W-:Y:S01]  /*13f0*/  P2R R24, PR, RZ, 0x10 ;  /* 0x00000010ff187803 */ /* 0x000fe20000000000 */
[----:B------:R-:W-:-:S04]  /*1400*/  VIADD R36, R86, 0x100 ;  /* 0x0000010056247836 */ /* 0x000fc80000000000 */
[----:B-1----:R-:W-:-:S04]  /*1410*/  IMAD R21, R81, 0x2, R36 ;  /* 0x0000000251157824 */ /* 0x002fc800078e0224 */
[----:B------:R-:W-:-:S05]  /*1420*/  IMAD.WIDE R20, R21, 0x4, R48 ;  /* 0x0000000415147825 */ /* 0x000fca00078e0230 */
[----:B------:R-:W4:Y:S01]  /*1430*/  @P0 LDG.E.EL R62, desc[UR6][R20.64] ;  /* 0x00000006143e0981 */ /* 0x000f22000c2e1900 */
[----:B--2---:R-:W-:-:S04]  /*1440*/  SEL R23, R26, 0xff800000, P3 ;  /* 0xff8000001a177807 */ /* 0x004fc80001800000 */
[-C--:B------:R-:W-:Y:S02]  /*1450*/  FSETP.GEU.AND P4, PT, R22, R23.reuse, PT ;  /* 0x000000171600720b */ /* 0x080fe40003f8e000 */
[----:B------:R-:W-:Y:S02]  /*1460*/  FSETP.NAN.AND P6, PT, R23, R23, PT ;  /* 0x000000171700720b */ /* 0x000fe40003fc8000 */
[----:B---3--:R-:W-:Y:S02]  /*1470*/  SEL R26, R19, 0xff800000, P3 ;  /* 0xff800000131a7807 */ /* 0x008fe40001800000 */
[----:B------:R-:W-:-:S07]  /*1480*/  P2R R18, PR, RZ, 0x10 ;  /* 0x00000010ff127803 */ /* 0x000fce0000000000 */
[----:B------:R-:W-:-:S04]  /*1490*/  @P4 SEL R23, R23, R22, P6 ;  /* 0x0000001617174207 */ /* 0x000fc80003000000 */
[-C--:B------:R-:W-:Y:S02]  /*14a0*/  FSETP.GEU.AND P4, PT, R23, R26.reuse, PT ;  /* 0x0000001a1700720b */ /* 0x080fe40003f8e000 */
[----:B------:R-:W-:-:S11]  /*14b0*/  FSETP.NAN.AND P6, PT, R26, R26, PT ;  /* 0x0000001a1a00720b */ /* 0x000fd60003fc8000 */
[----:B------:R-:W-:Y:S01]  /*14c0*/  @P4 SEL R26, R26, R23, P6 ;  /* 0x000000171a1a4207 */ /* 0x000fe20003000000 */
[----:B------:R-:W-:-:S04]  /*14d0*/  IMAD R23, R28, 0x2, R74 ;  /* 0x000000021c177824 */ /* 0x000fc800078e024a */
[----:B------:R-:W-:-:S05]  /*14e0*/  IMAD.WIDE R22, R23, 0x4, R48 ;  /* 0x0000000417167825 */ /* 0x000fca00078e0230 */
[----:B------:R1:W2:Y:S01]  /*14f0*/  @P2 LDG.E.EL R27, desc[UR6][R22.64] ;  /* 0x00000006161b2981 */ /* 0x0002a2000c2e1900 */
[----:B----4-:R-:W-:-:S04]  /*1500*/  SEL R62, R62, 0xff800000, P0 ;  /* 0xff8000003e3e7807 */ /* 0x010fc80000000000 */
[----:B------:R-:W-:Y:S02]  /*1510*/  FSETP.GEU.AND P0, PT, R30, R62, PT ;  /* 0x0000003e1e00720b */ /* 0x000fe40003f0e000 */
[----:B------:R-:W-:Y:S02]  /*1520*/  LOP3.LUT R61, R2, 0x5, R31, 0xfe, !PT ;  /* 0x00000005023d7812 */ /* 0x000fe400078efe1f */
[----:B------:R-:W-:Y:S02]  /*1530*/  P2R R20, PR, RZ, 0x1 ;  /* 0x00000001ff147803 */ /* 0x000fe40000000000 */
[----:B-1----:R-:W-:-:S04]  /*1540*/  LEA.HI R22, R50, R61, RZ, 0x7 ;  /* 0x0000003d32167211 */ /* 0x002fc800078f38ff */
[----:B------:R-:W-:-:S05]  /*1550*/  LOP3.LUT R22, R22, 0xffffff80, RZ, 0xc0, !PT ;  /* 0xffffff8016167812 */ /* 0x000fca00078ec0ff */
[----:B------:R-:W-:-:S04]  /*1560*/  IMAD.IADD R61, R61, 0x1, -R22 ;  /* 0x000000013d3d7824 */ /* 0x000fc800078e0a16 */
[----:B------:R-:W-:Y:S02]  /*1570*/  IMAD R33, R61, 0x2, R38 ;  /* 0x000000023d217824 */ /* 0x000fe400078e0226 */
[----:B------:R-:W-:Y:S01]  /*1580*/  IMAD.MOV.U32 R22, RZ, RZ, RZ ;  /* 0x000000ffff167224 */ /* 0x000fe200078e00ff */
[----:B--2---:R-:W-:Y:S02]  /*1590*/  SEL R34, R27, 0xff800000, P2 ;  /* 0xff8000001b227807 */ /* 0x004fe40001000000 */
[----:B------:R-:W-:-:S04]  /*15a0*/  FSETP.NAN.AND P2, PT, R62, R62, PT ;  /* 0x0000003e3e00720b */ /* 0x000fc80003f48000 */
[----:B------:R-:W-:Y:S02]  /*15b0*/  @P0 SEL R62, R62, R30, P2 ;  /* 0x0000001e3e3e0207 */ /* 0x000fe40001000000 */
[-C--:B------:R-:W-:Y:S02]  /*15c0*/  FSETP.GEU.AND P0, PT, R26, R34.reuse, PT ;  /* 0x000000221a00720b */ /* 0x080fe40003f0e000 */
[----:B------:R-:W-:-:S11]  /*15d0*/  FSETP.NAN.AND P2, PT, R34, R34, PT ;  /* 0x000000222200720b */ /* 0x000fd60003f48000 */
[----:B------:R-:W-:Y:S02]  /*15e0*/  @P0 SEL R34, R34, R26, P2 ;  /* 0x0000001a22220207 */ /* 0x000fe40001000000 */
[----:B------:R-:W-:Y:S01]  /*15f0*/  ISETP.GT.AND P2, PT, R61, RZ, P1 ;  /* 0x000000ff3d00720c */ /* 0x000fe20000f44270 */
[----:B------:R-:W-:-:S12]  /*1600*/  IMAD.WIDE R26, R33, 0x4, R48 ;  /* 0x00000004211a7825 */ /* 0x000fd800078e0230 */
[----:B------:R1:W2:Y:S01]  /*1610*/  @P2 LDG.E.EL R22, desc[UR6][R26.64] ;  /* 0x000000061a162981 */ /* 0x0002a2000c2e1900 */
[C---:B------:R-:W-:Y:S02]  /*1620*/  VIADD R23, R33.reuse, 0x1 ;  /* 0x0000000121177836 */ /* 0x040fe40000000000 */
[----:B------:R-:W-:Y:S02]  /*1630*/  IMAD.MOV.U32 R30, RZ, RZ, RZ ;  /* 0x000000ffff1e7224 */ /* 0x000fe400078e00ff */
[----:B-1----:R-:W-:-:S04]  /*1640*/  VIADD R27, R33, 0x2 ;  /* 0x00000002211b7836 */ /* 0x002fc80000000000 */
[--C-:B------:R-:W-:Y:S01]  /*1650*/  IMAD.WIDE R26, R27, 0x4, R48.reuse ;  /* 0x000000041b1a7825 */ /* 0x100fe200078e0230 */
[----:B--2---:R-:W-:Y:S02]  /*1660*/  SEL R35, R22, 0xff800000, P2 ;  /* 0xff80000016237807 */ /* 0x004fe40001000000 */
[----:B------:R-:W-:Y:S01]  /*1670*/  ISETP.GT.AND P2, PT, R61, -0x1, P1 ;  /* 0xffffffff3d00780c */ /* 0x000fe20000f44270 */
[----:B------:R-:W-:-:S12]  /*1680*/  IMAD.WIDE R22, R23, 0x4, R48 ;  /* 0x0000000417167825 */ /* 0x000fd800078e0230 */
[----:B------:R1:W2:Y:S04]  /*1690*/  @P2 LDG.E.EL R30, desc[UR6][R22.64] ;  /* 0x00000006161e2981 */ /* 0x0002a8000c2e1900 */
[----:B------:R3:W4:Y:S01]  /*16a0*/  @P2 LDG.E.EL R32, desc[UR6][R26.64] ;  /* 0x000000061a202981 */ /* 0x000722000c2e1900 */
[----:B------:R-:W-:-:S04]  /*16b0*/  IMAD R33, R28, 0x2, R36 ;  /* 0x000000021c217824 */ /* 0x000fc800078e0224 */
[----:B-1----:R-:W-:Y:S01]  /*16c0*/  IMAD.WIDE R22, R33, 0x4, R48 ;  /* 0x0000000421167825 */ /* 0x002fe200078e0230 */
[----:B------:R-:W-:-:S04]  /*16d0*/  P2R R21, PR, RZ, 0x1 ;  /* 0x00000001ff157803 */ /* 0x000fc80000000000 */
[----:B------:R-:W5:Y:S01]  /*16e0*/  @P3 LDG.E.EL R65, desc[UR6][R22.64] ;  /* 0x0000000616413981 */ /* 0x000f62000c2e1900 */
[----:B------:R-:W-:Y:S02]  /*16f0*/  IMAD R33, R61, 0x2, R40 ;  /* 0x000000023d217824 */ /* 0x000fe400078e0228 */
[----:B---3--:R-:W-:Y:S01]  /*1700*/  IMAD.MOV.U32 R26, RZ, RZ, RZ ;  /* 0x000000ffff1a7224 */ /* 0x008fe200078e00ff */
[----:B--2---:R-:W-:-:S04]  /*1710*/  SEL R30, R30, 0xff800000, P2 ;  /* 0xff8000001e1e7807 */ /* 0x004fc80001000000 */
[C---:B------:R-:W-:Y:S02]  /*1720*/  FSETP.GT.AND P0, PT, R30.reuse, R35, PT ;  /* 0x000000231e00720b */ /* 0x040fe40003f04000 */
[----:B------:R-:W-:-:S11]  /*1730*/  FSETP.NAN.AND P6, PT, R30, R30, PT ;  /* 0x0000001e1e00720b */ /* 0x000fd60003fc8000 */
[----:B------:R-:W-:Y:S02]  /*1740*/  @!P0 SEL R30, R30, R35, P6 ;  /* 0x000000231e1e8207 */ /* 0x000fe40003000000 */
[----:B------:R-:W-:Y:S02]  /*1750*/  ISETP.GT.AND P6, PT, R61, RZ, P5 ;  /* 0x000000ff3d00720c */ /* 0x000fe40002fc4270 */
[----:B----4-:R-:W-:Y:S01]  /*1760*/  SEL R35, R32, 0xff800000, P2 ;  /* 0xff80000020237807 */ /* 0x010fe20001000000 */
[----:B------:R-:W-:-:S10]  /*1770*/  IMAD.WIDE R32, R33, 0x4, R48 ;  /* 0x0000000421207825 */ /* 0x000fd400078e0230 */
[----:B------:R-:W2:Y:S01]  /*1780*/  @P6 LDG.E.EL R26, desc[UR6][R32.64] ;  /* 0x00000006201a6981 */ /* 0x000ea2000c2e1900 */
[----:B-----5:R-:W-:Y:S02]  /*1790*/  SEL R65, R65, 0xff800000, P3 ;  /* 0xff80000041417807 */ /* 0x020fe40001800000 */
[----:B------:R-:W-:Y:S02]  /*17a0*/  P2R R63, PR, RZ, 0x1 ;  /* 0x00000001ff3f7803 */ /* 0x000fe40000000000 */
[-C--:B------:R-:W-:Y:S02]  /*17b0*/  FSETP.GEU.AND P0, PT, R34, R65.reuse, PT ;  /* 0x000000412200720b */ /* 0x080fe40003f0e000 */
[----:B------:R-:W-:Y:S02]  /*17c0*/  FSETP.NAN.AND P2, PT, R65, R65, PT ;  /* 0x000000414100720b */ /* 0x000fe40003f48000 */
        /* <DEDUP_REMOVED lines=11> */
[----:B------:R-:W-:Y:S01]  /*1880*/  FSETP.NAN.AND P2, PT, R30, R30, PT ;  /* 0x0000001e1e00720b */ /* 0x000fe20003f48000 */
[----:B------:R-:W-:-:S10]  /*1890*/  IMAD.WIDE R26, R27, 0x4, R48 ;  /* 0x000000041b1a7825 */ /* 0x000fd400078e0230 */
[----:B------:R-:W-:Y:S02]  /*18a0*/  @P0 SEL R30, R30, R35, P2 ;  /* 0x000000231e1e0207 */ /* 0x000fe40001000000 */
[----:B------:R-:W-:-:S13]  /*18b0*/  ISETP.GT.AND P2, PT, R23, -0x1, PT ;  /* 0xffffffff1700780c */ /* 0x000fda0003f44270 */
        /* <DEDUP_REMOVED lines=8> */
[----:B------:R-:W2:Y:S01]  /*1940*/  @P2 LDG.E.EL R30, desc[UR6][R26.64+0x4] ;  /* 0x000004061a1e2981 */ /* 0x000ea2000c2e1900 */
[----:B------:R-:W-:Y:S01]  /*1950*/  P2R R23, PR, RZ, 0x8 ;  /* 0x00000008ff177803 */ /* 0x000fe20000000000 */
[----:B------:R-:W-:Y:S01]  /*1960*/  IMAD.MOV.U32 R34, RZ, RZ, RZ ;  /* 0x000000ffff227224 */ /* 0x000fe200078e00ff */
[----:B--2---:R-:W-:-:S04]  /*1970*/  SEL R68, R30, 0xff800000, P2 ;  /* 0xff8000001e447807 */ /* 0x004fc80001000000 */
[-C--:B------:R-:W-:Y:S02]  /*1980*/  FSETP.GEU.AND P3, PT, R33, R68.reuse, PT ;  /* 0x000000442100720b */ /* 0x080fe40003f6e000 */
[----:B------:R-:W-:-:S11]  /*1990*/  FSETP.NAN.AND P0, PT, R68, R68, PT ;  /* 0x000000444400720b */ /* 0x000fd60003f08000 */
[----:B------:R-:W-:Y:S02]  /*19a0*/  @P3 SEL R68, R68, R33, P0 ;  /* 0x0000002144443207 */ /* 0x000fe40000000000 */
[----:B------:R-:W-:-:S04]  /*19b0*/  LOP3.LUT R33, R2, 0x6, R31, 0xfe, !PT ;  /* 0x0000000602217812 */ /* 0x000fc800078efe1f */
[----:B------:R-:W-:-:S04]  /*19c0*/  LEA.HI R30, R50, R33, RZ, 0x7 ;  /* 0x00000021321e7211 */ /* 0x000fc800078f38ff */
[----:B------:R-:W-:-:S05]  /*19d0*/  LOP3.LUT R30, R30, 0xffffff80, RZ, 0xc0, !PT ;  /* 0xffffff801e1e7812 */ /* 0x000fca00078ec0ff */
[----:B------:R-:W-:-:S05]  /*19e0*/  IMAD.IADD R30, R33, 0x1, -R30 ;  /* 0x00000001211e7824 */ /* 0x000fca00078e0a1e */
[C---:B------:R-:W-:Y:S01]  /*19f0*/  ISETP.GT.AND P0, PT, R30.reuse, RZ, P1 ;  /* 0x000000ff1e00720c */ /* 0x040fe20000f04270 */
[----:B------:R-:W-:-:S04]  /*1a00*/  IMAD R33, R30, 0x2, R38 ;  /* 0x000000021e217824 */ /* 0x000fc800078e0226 */
[----:B------:R-:W-:-:S08]  /*1a10*/  IMAD.WIDE R26, R33, 0x4, R48 ;  /* 0x00000004211a7825 */ /* 0x000fd000078e0230 */
[----:B------:R-:W2:Y:S01]  /*1a20*/  @P0 LDG.E.EL R34, desc[UR6][R26.64] ;  /* 0x000000061a220981 */ /* 0x000ea2000c2e1900 */
[----:B------:R-:W-:Y:S02]  /*1a30*/  VIADD R35, R33, 0x1 ;  /* 0x0000000121237836 */ /* 0x000fe40000000000 */
[----:B------:R-:W-:Y:S01]  /*1a40*/  IMAD.MOV.U32 R36, RZ, RZ, RZ ;  /* 0x000000ffff247224 */ /* 0x000fe200078e00ff */
[----:B--2---:R-:W-:Y:S02]  /*1a50*/  SEL R37, R34, 0xff800000, P0 ;  /* 0xff80000022257807 */ /* 0x004fe40000000000 */
[----:B------:R-:W-:Y:S01]  /*1a60*/  ISETP.GT.AND P0, PT, R30, -0x1, P1 ;  /* 0xffffffff1e00780c */ /* 0x000fe20000f04270 */
[----:B------:R-:W-:-:S12]  /*1a70*/  IMAD.WIDE R34, R35, 0x4, R48 ;  /* 0x0000000423227825 */ /* 0x000fd800078e0230 */
[----:B------:R-:W2:Y:S01]  /*1a80*/  @P0 LDG.E.EL R36, desc[UR6][R34.64] ;  /* 0x0000000622240981 */ /* 0x000ea2000c2e1900 */
[----:B------:R-:W-:Y:S02]  /*1a90*/  P2R R19, PR, RZ, 0x10 ;  /* 0x00000010ff137803 */ /* 0x000fe40000000000 */
[----:B------:R-:W-:Y:S01]  /*1aa0*/  P2R R32, PR, RZ, 0x8 ;  /* 0x00000008ff207803 */ /* 0x000fe20000000000 */
[----:B------:R-:W-:-:S04]  /*1ab0*/  IMAD R27, R61, 0x2, R74 ;  /* 0x000000023d1b7824 */ /* 0x000fc800078e024a */
[----:B------:R-:W-:-:S05]  /*1ac0*/  IMAD.WIDE R26, R27, 0x4, R48 ;  /* 0x000000041b1a7825 */ /* 0x000fca00078e0230 */
[----:B------:R-:W3:Y:S01]  /*1ad0*/  @P6 LDG.E.EL R39, desc[UR6][R26.64] ;  /* 0x000000061a276981 */ /* 0x000ee2000c2e1900 */
[----:B--2---:R-:W-:-:S04]  /*1ae0*/  SEL R44, R36, 0xff800000, P0 ;  /* 0xff800000242c7807 */ /* 0x004fc80000000000 */
[C---:B------:R-:W-:Y:S02]  /*1af0*/  FSETP.GT.AND P4, PT, R44.reuse, R37, PT ;  /* 0x000000252c00720b */ /* 0x040fe40003f84000 */
[----:B------:R-:W-:-:S11]  /*1b00*/  FSETP.NAN.AND P3, PT, R44, R44, PT ;  /* 0x0000002c2c00720b */ /* 0x000fd60003f68000 */
[----:B------:R-:W-:Y:S01]  /*1b10*/  @!P4 SEL R44, R44, R37, P3 ;  /* 0x000000252c2cc207 */ /* 0x000fe20001800000 */
[----:B------:R-:W-:Y:S02]  /*1b20*/  VIADD R37, R33, 0x2 ;  /* 0x0000000221257836 */ /* 0x000fe40000000000 */
[----:B------:R-:W-:Y:S02]  /*1b30*/  IMAD.MOV.U32 R33, RZ, RZ, RZ ;  /* 0x000000ffff217224 */ /* 0x000fe400078e00ff */
[----:B------:R-:W-:-:S05]  /*1b40*/  IMAD.WIDE R36, R37, 0x4, R48 ;  /* 0x0000000425247825 */ /* 0x000fca00078e0230 */
[----:B------:R-:W2:Y:S01]  /*1b50*/  @P0 LDG.E.EL R33, desc[UR6][R36.64] ;  /* 0x0000000624210981 */ /* 0x000ea2000c2e1900 */
[----:B---3--:R-:W-:-:S04]  /*1b60*/  SEL R39, R39, 0xff800000, P6 ;  /* 0xff80000027277807 */ /* 0x008fc80003000000 */
[-C--:B------:R-:W-:Y:S01]  /*1b70*/  FSETP.NAN.AND P6, PT, R39, R39.reuse, PT ;  /* 0x000000272700720b */ /* 0x080fe20003fc8000 */
[----:B------:R-:W-:Y:S02]  /*1b80*/  IMAD R35, R30, 0x2, R40 ;  /* 0x000000021e237824 */ /* 0x000fe400078e0228 */
[----:B------:R-:W-:Y:S02]  /*1b90*/  IMAD.MOV.U32 R26, RZ, RZ, RZ ;  /* 0x000000ffff1a7224 */ /* 0x000fe400078e00ff */
[----:B------:R-:W-:Y:S01]  /*1ba0*/  IMAD.WIDE R34, R35, 0x4, R48 ;  /* 0x0000000423227825 */ /* 0x000fe200078e0230 */
[----:B--2---:R-:W-:Y:S02]  /*1bb0*/  SEL R47, R33, 0xff800000, P0 ;  /* 0xff800000212f7807 */ /* 0x004fe40000000000 */
[----:B------:R-:W-:-:S04]  /*1bc0*/  FSETP.GEU.AND P0, PT, R68, R39, PT ;  /* 0x000000274400720b */ /* 0x000fc80003f0e000 */
[----:B------:R-:W-:-:S09]  /*1bd0*/  P2R R33, PR, RZ, 0x1 ;  /* 0x00000001ff217803 */ /* 0x000fd20000000000 */
[----:B------:R-:W-:Y:S02]  /*1be0*/  @P0 SEL R39, R39, R68, P6 ;  /* 0x0000004427270207 */ /* 0x000fe40003000000 */
[-C--:B------:R-:W-:Y:S02]  /*1bf0*/  FSETP.GEU.AND P0, PT, R44, R47.reuse, PT ;  /* 0x0000002f2c00720b */ /* 0x080fe40003f0e000 */
[----:B------:R-:W-:Y:S02]  /*1c00*/  FSETP.NAN.AND P6, PT, R47, R47, PT ;  /* 0x0000002f2f00720b */ /* 0x000fe40003fc8000 */
[----:B------:R-:W-:-:S09]  /*1c10*/  P2R R67, PR, RZ, 0x1 ;  /* 0x00000001ff437803 */ /* 0x000fd20000000000 */
[----:B------:R-:W-:Y:S02]  /*1c20*/  @P0 SEL R47, R47, R44, P6 ;  /* 0x0000002c2f2f0207 */ /* 0x000fe40003000000 */
[----:B------:R-:W-:-:S13]  /*1c30*/  ISETP.GT.AND P0, PT, R30, RZ, P5 ;  /* 0x000000ff1e00720c */ /* 0x000fda0002f04270 */
[----:B------:R1:W2:Y:S01]  /*1c40*/  @P0 LDG.E.EL R26, desc[UR6][R34.64] ;  /* 0x00000006221a0981 */ /* 0x0002a2000c2e1900 */
[----:B------:R-:W-:Y:S01]  /*1c50*/  LOP3.LUT R37, R78, R30, RZ, 0xfc, !PT ;  /* 0x0000001e4e257212 */ /* 0x000fe200078efcff */
[----:B------:R-:W-:Y:S02]  /*1c60*/  IMAD R27, R30, 0x2, R86 ;  /* 0x000000021e1b7824 */ /* 0x000fe400078e0256 */
[----:B------:R-:W-:Y:S02]  /*1c70*/  IMAD.MOV.U32 R44, RZ, RZ, RZ ;  /* 0x000000ffff2c7224 */ /* 0x000fe400078e00ff */
[----:B-1----:R-:W-:Y:S01]  /*1c80*/  IMAD.MOV.U32 R35, RZ, RZ, RZ ;  /* 0x000000ffff237224 */ /* 0x002fe200078e00ff */
[----:B--2---:R-:W-:-:S04]  /*1c90*/  SEL R36, R26, 0xff800000, P0 ;  /* 0xff8000001a247807 */ /* 0x004fc80000000000 */
[-C--:B------:R-:W-:Y:S02]  /*1ca0*/  FSETP.GEU.AND P3, PT, R47, R36.reuse, PT ;  /* 0x000000242f00720b */ /* 0x080fe40003f6e000 */
[----:B------:R-:W-:Y:S01]  /*1cb0*/  FSETP.NAN.AND P6, PT, R36, R36, PT ;  /* 0x000000242400720b */ /* 0x000fe20003fc8000 */
[----:B------:R-:W-:-:S10]  /*1cc0*/  IMAD.WIDE R26, R27, 0x4, R48 ;  /* 0x000000041b1a7825 */ /* 0x000fd400078e0230 */
[----:B------:R-:W-:Y:S02]  /*1cd0*/  @P3 SEL R36, R36, R47, P6 ;  /* 0x0000002f24243207 */ /* 0x000fe40003000000 */
[----:B------:R-:W-:-:S13]  /*1ce0*/  ISETP.GT.AND P6, PT, R37, -0x1, PT ;  /* 0xffffffff2500780c */ /* 0x000fda0003fc4270 */
[----:B------:R-:W2:Y:S04]  /*1cf0*/  @P6 LDG.E.EL R44, desc[UR6][R26.64] ;  /* 0x000000061a2c6981 */ /* 0x000ea8000c2e1900 */
[----:B------:R1:W3:Y:S01]  /*1d00*/  @P6 LDG.E.EL R35, desc[UR6][R26.64+0x4] ;  /* 0x000004061a236981 */ /* 0x0002e2000c2e1900 */
[----:B------:R-:W-:Y:S02]  /*1d10*/  P2R R66, PR, RZ, 0x10 ;  /* 0x00000010ff427803 */ /* 0x000fe40000000000 */
[----:B------:R-:W-:Y:S01]  /*1d20*/  P2R R68, PR, RZ, 0x8 ;  /* 0x00000008ff447803 */ /* 0x000fe20000000000 */
[----:B------:R-:W-:-:S04]  /*1d30*/  IMAD R69, R61, 0x2, R82 ;  /* 0x000000023d457824 */ /* 0x000fc800078e0252 */
[----:B-1----:R-:W-:Y:S01]  /*1d40*/  IMAD.WIDE R26, R69, 0x4, R48 ;  /* 0x00000004451a7825 */ /* 0x002fe200078e0230 */
[----:B--2---:R-:W-:-:S04]  /*1d50*/  SEL R37, R44, 0xff800000, P6 ;  /* 0xff8000002c257807 */ /* 0x004fc80003000000 */
[-C--:B------:R-:W-:Y:S02]  /*1d60*/  FSETP.GEU.AND P4, PT, R36, R37.reuse, PT ;  /* 0x000000252400720b */ /* 0x080fe40003f8e000 */
[----:B------:R-:W-:Y:S02]  /*1d70*/  FSETP.NAN.AND P3, PT, R37, R37, PT ;  /* 0x000000252500720b */ /* 0x000fe40003f68000 */
[----:B---3--:R-:W-:Y:S02]  /*1d80*/  SEL R47, R35, 0xff800000, P6 ;  /* 0xff800000232f7807 */ /* 0x008fe40003000000 */
[----:B------:R-:W-:-:S07]  /*1d90*/  P2R R34, PR, RZ, 0x10 ;  /* 0x00000010ff227803 */ /* 0x000fce0000000000 */
[----:B------:R-:W-:-:S04]  /*1da0*/  @P4 SEL R37, R37, R36, P3 ;  /* 0x0000002425254207 */ /* 0x000fc80001800000 */
[-C--:B------:R-:W-:Y:S02]  /*1db0*/  FSETP.GEU.AND P4, PT, R37, R47.reuse, PT ;  /* 0x0000002f2500720b */ /* 0x080fe40003f8e000 */
[----:B------:R-:W-:Y:S01]  /*1dc0*/  FSETP.NAN.AND P3, PT, R47, R47, PT ;  /* 0x0000002f2f00720b */ /* 0x000fe20003f68000 */
[----:B------:R-:W-:-:S06]  /*1dd0*/  IMAD.MOV.U32 R44, RZ, RZ, RZ ;  /* 0x000000ffff2c7224 */ /* 0x000fcc00078e00ff */
[----:B------:R1:W2:Y:S04]  /*1de0*/  @P2 LDG.E.EL R44, desc[UR6][R26.64] ;  /* 0x000000061a2c2981 */ /* 0x0002a8000c2e1900 */
[----:B------:R-:W-:Y:S01]  /*1df0*/  @P4 SEL R47, R47, R37, P3 ;  /* 0x000000252f2f4207 */ /* 0x000fe20001800000 */
[----:B------:R-:W-:-:S04]  /*1e00*/  IMAD R37, R30, 0x2, R74 ;  /* 0x000000021e257824 */ /* 0x000fc800078e024a */
[----:B------:R-:W-:-:S05]  /*1e10*/  IMAD.WIDE R36, R37, 0x4, R48 ;  /* 0x0000000425247825 */ /* 0x000fca00078e0230 */
[----:B------:R-:W3:Y:S01]  /*1e20*/  @P0 LDG.E.EL R70, desc[UR6][R36.64] ;  /* 0x0000000624460981 */ /* 0x000ee2000c2e1900 */
[----:B------:R-:W-:Y:S02]  /*1e30*/  LOP3.LUT R31, R2, 0x7, R31, 0xfe, !PT ;  /* 0x00000007021f7812 */ /* 0x000fe400078efe1f */
[----:B------:R-:W-:Y:S02]  /*1e40*/  P2R R75, PR, RZ, 0x4 ;  /* 0x00000004ff4b7803 */ /* 0x000fe40000000000 */
[----:B------:R-:W-:-:S04]  /*1e50*/  LEA.HI R50, R50, R31, RZ, 0x7 ;  /* 0x0000001f32327211 */ /* 0x000fc800078f38ff */
[----:B------:R-:W-:-:S05]  /*1e60*/  LOP3.LUT R50, R50, 0xffffff80, RZ, 0xc0, !PT ;  /* 0xffffff8032327812 */ /* 0x000fca00078ec0ff */
[----:B------:R-:W-:Y:S02]  /*1e70*/  IMAD.IADD R31, R31, 0x1, -R50 ;  /* 0x000000011f1f7824 */ /* 0x000fe400078e0a32 */
[----:B-1----:R-:W-:Y:S01]  /*1e80*/  IMAD.MOV.U32 R26, RZ, RZ, RZ ;  /* 0x000000ffff1a7224 */ /* 0x002fe200078e00ff */
[----:B--2---:R-:W-:-:S04]  /*1e90*/  SEL R44, R44, 0xff800000, P2 ;  /* 0xff8000002c2c7807 */ /* 0x004fc80001000000 */
[----:B------:R-:W-:Y:S02]  /*1ea0*/  FSETP.GEU.AND P3, PT, R39, R44, PT ;  /* 0x0000002c2700720b */ /* 0x000fe40003f6e000 */
[----:B---3--:R-:W-:-:S04]  /*1eb0*/  SEL R70, R70, 0xff800000, P0 ;  /* 0xff80000046467807 */ /* 0x008fc80000000000 */
[----:B------:R-:W-:Y:S02]  /*1ec0*/  FSETP.GEU.AND P2, PT, R47, R70, PT ;  /* 0x000000462f00720b */ /* 0x000fe40003f4e000 */
[----:B------:R-:W-:-:S05]  /*1ed0*/  FSETP.NAN.AND P0, PT, R44, R44, PT ;  /* 0x0000002c2c00720b */ /* 0x000fca0003f08000 */
[----:B------:R-:W-:Y:S02]  /*1ee0*/  @P3 SEL R44, R44, R39, P0 ;  /* 0x000000272c2c3207 */ /* 0x000fe40000000000 */
[----:B------:R-:W-:-:S04]  /*1ef0*/  FSETP.NAN.AND P0, PT, R70, R70, PT ;  /* 0x000000464600720b */ /* 0x000fc80003f08000 */
[----:B------:R-:W-:Y:S02]  /*1f00*/  @P2 SEL R70, R70, R47, P0 ;  /* 0x0000002f46462207 */ /* 0x000fe40000000000 */
[C---:B------:R-:W-:Y:S01]  /*1f10*/  ISETP.GT.AND P0, PT, R31.reuse, RZ, P1 ;  /* 0x000000ff1f00720c */ /* 0x040fe20000f04270 */
[----:B------:R-:W-:-:S04]  /*1f20*/  IMAD R47, R31, 0x2, R38 ;  /* 0x000000021f2f7824 */ /* 0x000fc800078e0226 */
[----:B------:R-:W-:-:S08]  /*1f30*/  IMAD.WIDE R38, R47, 0x4, R48 ;  /* 0x000000042f267825 */ /* 0x000fd000078e0230 */
[----:B------:R-:W2:Y:S01]  /*1f40*/  @P0 LDG.E.EL R26, desc[UR6][R38.64] ;  /* 0x00000006261a0981 */ /* 0x000ea2000c2e1900 */
[----:B------:R-:W-:Y:S01]  /*1f50*/  ISETP.GT.AND P1, PT, R31, -0x1, P1 ;  /* 0xffffffff1f00780c */ /* 0x000fe20000f24270 */
[----:B------:R-:W-:Y:S02]  /*1f60*/  VIADD R27, R47, 0x1 ;  /* 0x000000012f1b7836 */ /* 0x000fe40000000000 */
[----:B------:R-:W-:Y:S01]  /*1f70*/  IMAD.MOV.U32 R50, RZ, RZ, RZ ;  /* 0x000000ffff327224 */ /* 0x000fe200078e00ff */
[----:B--2---:R-:W-:Y:S01]  /*1f80*/  SEL R71, R26, 0xff800000, P0 ;  /* 0xff8000001a477807 */ /* 0x004fe20000000000 */
[----:B------:R-:W-:-:S08]  /*1f90*/  IMAD.WIDE R26, R27, 0x4, R48 ;  /* 0x000000041b1a7825 */ /* 0x000fd000078e0230 */
[----:B------:R-:W2:Y:S01]  /*1fa0*/  @P1 LDG.E.EL R50, desc[UR6][R26.64] ;  /* 0x000000061a321981 */ /* 0x000ea2000c2e1900 */
[----:B------:R-:W-:Y:S01]  /*1fb0*/  P2R R37, PR, RZ, 0x4 ;  /* 0x00000004ff257803 */ /* 0x000fe20000000000 */
[----:B------:R-:W-:-:S04]  /*1fc0*/  VIADD R39, R47, 0x2 ;  /* 0x000000022f277836 */ /* 0x000fc80000000000 */
[----:B------:R-:W-:Y:S01]  /*1fd0*/  IMAD.WIDE R38, R39, 0x4, R48 ;  /* 0x0000000427267825 */ /* 0x000fe200078e0230 */
[----:B--2---:R-:W-:-:S04]  /*1fe0*/  SEL R50, R50, 0xff800000, P1 ;  /* 0xff80000032327807 */ /* 0x004fc80000800000 */
[C---:B------:R-:W-:Y:S02]  /*1ff0*/  FSETP.GT.AND P2, PT, R50.reuse, R71, PT ;  /* 0x000000473200720b */ /* 0x040fe40003f44000 */
[----:B------:R-:W-:-:S11]  /*2000*/  FSETP.NAN.AND P0, PT, R50, R50, PT ;  /* 0x000000323200720b */ /* 0x000fd60003f08000 */
[----:B------:R-:W-:Y:S02]  /*2010*/  @!P2 SEL R50, R50, R71, P0 ;  /* 0x000000473232a207 */ /* 0x000fe40000000000 */
[----:B------:R-:W-:Y:S01]  /*2020*/  ISETP.NE.AND P0, PT, R41, RZ, PT ;  /* 0x000000ff2900720c */ /* 0x000fe20003f05270 */
[----:B------:R-:W-:-:S06]  /*2030*/  IMAD.MOV.U32 R41, RZ, RZ, RZ ;  /* 0x000000ffff297224 */ /* 0x000fcc00078e00ff */
[----:B------:R1:W2:Y:S01]  /*2040*/  @P1 LDG.E.EL R41, desc[UR6][R38.64] ;  /* 0x0000000626291981 */ /* 0x0002a2000c2e1900 */
[----:B------:R-:W-:Y:S01]  /*2050*/  IMAD.MOV.U32 R47, RZ, RZ, RZ ;  /* 0x000000ffff2f7224 */ /* 0x000fe200078e00ff */
[----:B------:R-:W-:Y:S02]  /*2060*/  P2R R35, PR, RZ, 0x10 ;  /* 0x00000010ff237803 */ /* 0x000fe40000000000 */
[----:B------:R-:W-:Y:S01]  /*2070*/  ISETP.GT.AND P4, PT, R31, RZ, P5 ;  /* 0x000000ff1f00720c */ /* 0x000fe20002f84270 */
[----:B-1----:R-:W-:Y:S01]  /*2080*/  IMAD.MOV.U32 R39, RZ, RZ, RZ ;  /* 0x000000ffff277224 */ /* 0x002fe200078e00ff */
[----:B--2---:R-:W-:Y:S01]  /*2090*/  SEL R73, R41, 0xff800000, P1 ;  /* 0xff80000029497807 */ /* 0x004fe20000800000 */
[----:B------:R-:W-:-:S04]  /*20a0*/  IMAD R41, R30, 0x2, R82 ;  /* 0x000000021e297824 */ /* 0x000fc800078e0252 */
[----:B------:R-:W-:-:S05]  /*20b0*/  IMAD.WIDE R26, R41, 0x4, R48 ;  /* 0x00000004291a7825 */ /* 0x000fca00078e0230 */
[----:B------:R1:W2:Y:S01]  /*20c0*/  @P6 LDG.E.EL R47, desc[UR6][R26.64] ;  /* 0x000000061a2f6981 */ /* 0x0002a2000c2e1900 */
[----:B------:R-:W-:-:S04]  /*20d0*/  IMAD R41, R31, 0x2, R40 ;  /* 0x000000021f297824 */ /* 0x000fc800078e0228 */
[----:B------:R-:W-:-:S05]  /*20e0*/  IMAD.WIDE R40, R41, 0x4, R48 ;  /* 0x0000000429287825 */ /* 0x000fca00078e0230 */
[----:B------:R-:W3:Y:S01]  /*20f0*/  @P4 LDG.E.EL R39, desc[UR6][R40.64] ;  /* 0x0000000628274981 */ /* 0x000ee2000c2e1900 */
[----:B------:R-:W-:Y:S01]  /*2100*/  P2R R69, PR, RZ, 0x4 ;  /* 0x00000004ff457803 */ /* 0x000fe20000000000 */
[----:B-1----:R-:W-:-:S04]  /*2110*/  IMAD R27, R31, 0x2, R86 ;  /* 0x000000021f1b7824 */ /* 0x002fc800078e0256 */
[----:B------:R-:W-:Y:S01]  /*2120*/  IMAD.WIDE R26, R27, 0x4, R48 ;  /* 0x000000041b1a7825 */ /* 0x000fe200078e0230 */
[----:B--2---:R-:W-:-:S04]  /*2130*/  SEL R47, R47, 0xff800000, P6 ;  /* 0xff8000002f2f7807 */ /* 0x004fc80003000000 */
        /* <DEDUP_REMOVED lines=8> */
[----:B---3--:R-:W-:-:S04]  /*21c0*/  SEL R50, R39, 0xff800000, P4 ;  /* 0xff80000027327807 */ /* 0x008fc80002000000 */
[-C--:B------:R-:W-:Y:S02]  /*21d0*/  FSETP.GEU.AND P2, PT, R73, R50.reuse, PT ;  /* 0x000000324900720b */ /* 0x080fe40003f4e000 */
[----:B------:R-:W-:Y:S02]  /*21e0*/  FSETP.NAN.AND P1, PT, R50, R50, PT ;  /* 0x000000323200720b */ /* 0x000fe40003f28000 */
[----:B------:R-:W-:-:S09]  /*21f0*/  LOP3.LUT R39, R78, R31, RZ, 0xfc, !PT ;  /* 0x0000001f4e277212 */ /* 0x000fd200078efcff */
[----:B------:R-:W-:Y:S02]  /*2200*/  @P2 SEL R50, R50, R73, P1 ;  /* 0x0000004932322207 */ /* 0x000fe40000800000 */
[----:B------:R-:W-:-:S13]  /*2210*/  ISETP.GT.AND P1, PT, R39, -0x1, PT ;  /* 0xffffffff2700780c */ /* 0x000fda0003f24270 */
[----:B------:R-:W2:Y:S01]  /*2220*/  @P1 LDG.E.EL R72, desc[UR6][R26.64] ;  /* 0x000000061a481981 */ /* 0x000ea2000c2e1900 */
[----:B------:R-:W-:Y:S02]  /*2230*/  P2R R36, PR, RZ, 0x8 ;  /* 0x00000008ff247803 */ /* 0x000fe40000000000 */
[----:B------:R-:W-:Y:S01]  /*2240*/  P2R R71, PR, RZ, 0x4 ;  /* 0x00000004ff477803 */ /* 0x000fe20000000000 */
[----:B------:R-:W3:Y:S01]  /*2250*/  @P1 LDG.E.EL R84, desc[UR6][R26.64+0x4] ;  /* 0x000004061a541981 */ /* 0x000ee2000c2e1900 */
[----:B------:R-:W-:-:S04]  /*2260*/  VIADD R41, R51, 0x1 ;  /* 0x0000000133297836 */ /* 0x000fc80000000000 */
[----:B------:R-:W-:Y:S01]  /*2270*/  IMAD.WIDE R40, R41, 0x4, R48 ;  /* 0x0000000429287825 */ /* 0x000fe200078e0230 */
[----:B--2---:R-:W-:-:S04]  /*2280*/  SEL R85, R72, 0xff800000, P1 ;  /* 0xff80000048557807 */ /* 0x004fc80000800000 */
[-C--:B------:R-:W-:Y:S02]  /*2290*/  FSETP.GEU.AND P3, PT, R50, R85.reuse, PT ;  /* 0x000000553200720b */ /* 0x080fe40003f6e000 */
[----:B------:R-:W-:-:S11]  /*22a0*/  FSETP.NAN.AND P2, PT, R85, R85, PT ;  /* 0x000000555500720b */ /* 0x000fd60003f48000 */
[----:B------:R-:W-:Y:S01]  /*22b0*/  @P3 SEL R85, R85, R50, P2 ;  /* 0x0000003255553207 */ /* 0x000fe20001000000 */
[----:B------:R-:W-:-:S06]  /*22c0*/  IMAD.MOV.U32 R50, RZ, RZ, RZ ;  /* 0x000000ffff327224 */ /* 0x000fcc00078e00ff */
[----:B------:R1:W2:Y:S01]  /*22d0*/  @P0 LDG.E.EL R50, desc[UR6][R40.64] ;  /* 0x0000000628320981 */ /* 0x0002a2000c2e1900 */
[----:B---3--:R-:W-:-:S04]  /*22e0*/  SEL R84, R84, 0xff800000, P1 ;  /* 0xff80000054547807 */ /* 0x008fc80000800000 */
[----:B------:R-:W-:-:S04]  /*22f0*/  FSETP.GEU.AND P2, PT, R85, R84, PT ;  /* 0x000000545500720b */ /* 0x000fc80003f4e000 */
[----:B-1----:R-:W-:Y:S01]  /*2300*/  P2R R40, PR, RZ, 0x4 ;  /* 0x00000004ff287803 */ /* 0x002fe20000000000 */
[----:B------:R-:W-:Y:S02]  /*2310*/  VIADD R51, R51, 0xff ;  /* 0x000000ff33337836 */ /* 0x000fe40000000000 */
[----:B------:R-:W-:Y:S01]  /*2320*/  IMAD.MOV.U32 R41, RZ, RZ, RZ ;  /* 0x000000ffff297224 */ /* 0x000fe200078e00ff */
[----:B--2---:R-:W-:Y:S02]  /*2330*/  SEL R73, R50, 0xff800000, P0 ;  /* 0xff80000032497807 */ /* 0x004fe40000000000 */
[----:B------:R-:W-:-:S04]  /*2340*/  FSETP.NAN.AND P0, PT, R84, R84, PT ;  /* 0x000000545400720b */ /* 0x000fc80003f08000 */
[----:B------:R-:W-:Y:S02]  /*2350*/  @P2 SEL R84, R84, R85, P0 ;  /* 0x0000005554542207 */ /* 0x000fe40000000000 */
[-C--:B------:R-:W-:Y:S02]  /*2360*/  FSETP.GEU.AND P2, PT, R42, R73.reuse, PT ;  /* 0x000000492a00720b */ /* 0x080fe40003f4e000 */
[----:B------:R-:W-:Y:S01]  /*2370*/  FSETP.NAN.AND P0, PT, R73, R73, PT ;  /* 0x000000494900720b */ /* 0x000fe20003f08000 */
[----:B------:R-:W-:-:S10]  /*2380*/  IMAD.WIDE R50, R51, 0x4, R48 ;  /* 0x0000000433327825 */ /* 0x000fd400078e0230 */
        /* <DEDUP_REMOVED lines=9> */
[----:B------:R-:W-:Y:S01]  /*2420*/  FSETP.NAN.AND P5, PT, R88, R88, PT ;  /* 0x000000585800720b */ /* 0x000fe20003fa8000 */
[----:B------:R-:W-:-:S10]  /*2430*/  IMAD.MOV.U32 R41, RZ, RZ, RZ ;  /* 0x000000ffff297224 */ /* 0x000fd400078e00ff */
[----:B------:R-:W-:Y:S02]  /*2440*/  @P2 SEL R88, R88, R73, P5 ;  /* 0x0000004958582207 */ /* 0x000fe40002800000 */
[----:B------:R-:W-:Y:S01]  /*2450*/  ISETP.GT.AND P5, PT, R78, -0x1, PT ;  /* 0xffffffff4e00780c */ /* 0x000fe20003fa4270 */
[----:B------:R-:W-:-:S12]  /*2460*/  IMAD.MOV.U32 R78, RZ, RZ, RZ ;  /* 0x000000ffff4e7224 */ /* 0x000fd800078e00ff */
[----:B------:R-:W2:Y:S04]  /*2470*/  @P5 LDG.E.EL R41, desc[UR6][R26.64] ;  /* 0x000000061a295981 */ /* 0x000ea8000c2e1900 */
[----:B------:R-:W3:Y:S01]  /*2480*/  @P5 LDG.E.EL R78, desc[UR6][R26.64+0x4] ;  /* 0x000004061a4e5981 */ /* 0x000ee2000c2e1900 */
[----:B------:R-:W-:Y:S02]  /*2490*/  P2R R39, PR, RZ, 0x8 ;  /* 0x00000008ff277803 */ /* 0x000fe40000000000 */
[----:B------:R-:W-:Y:S01]  /*24a0*/  P2R R42, PR, RZ, 0x4 ;  /* 0x00000004ff2a7803 */ /* 0x000fe20000000000 */
[----:B------:R-:W-:Y:S01]  /*24b0*/  IMAD.MOV.U32 R85, RZ, RZ, RZ ;  /* 0x000000ffff557224 */ /* 0x000fe200078e00ff */
[----:B--2---:R-:W-:-:S04]  /*24c0*/  SEL R51, R41, 0xff800000, P5 ;  /* 0xff80000029337807 */ /* 0x004fc80002800000 */
[-C--:B------:R-:W-:Y:S02]  /*24d0*/  FSETP.GEU.AND P3, PT, R88, R51.reuse, PT ;  /* 0x000000335800720b */ /* 0x080fe40003f6e000 */
[----:B------:R-:W-:Y:S02]  /*24e0*/  FSETP.NAN.AND P2, PT, R51, R51, PT ;  /* 0x000000333300720b */ /* 0x000fe40003f48000 */
[----:B---3--:R-:W-:-:S09]  /*24f0*/  SEL R78, R78, 0xff800000, P5 ;  /* 0xff8000004e4e7807 */ /* 0x008fd20002800000 */
[----:B------:R-:W-:-:S04]  /*2500*/  @P3 SEL R51, R51, R88, P2 ;  /* 0x0000005833333207 */ /* 0x000fc80001000000 */
[-C--:B------:R-:W-:Y:S02]  /*2510*/  FSETP.GEU.AND P2, PT, R51, R78.reuse, PT ;  /* 0x0000004e3300720b */ /* 0x080fe40003f4e000 */
[----:B------:R-:W-:Y:S02]  /*2520*/  P2R R41, PR, RZ, 0x8 ;  /* 0x00000008ff297803 */ /* 0x000fe40000000000 */
[----:B------:R-:W-:-:S09]  /*2530*/  FSETP.NAN.AND P3, PT, R78, R78, PT ;  /* 0x0000004e4e00720b */ /* 0x000fd20003f68000 */
[----:B------:R-:W-:Y:S01]  /*2540*/  @P2 SEL R78, R78, R51, P3 ;  /* 0x000000334e4e2207 */ /* 0x000fe20001800000 */
[----:B------:R-:W-:-:S04]  /*2550*/  IMAD R51, R31, 0x2, R74 ;  /* 0x000000021f337824 */ /* 0x000fc800078e024a */
[----:B------:R-:W-:Y:S01]  /*2560*/  IMAD.WIDE R50, R51, 0x4, R48 ;  /* 0x0000000433327825 */ /* 0x000fe200078e0230 */
[----:B------:R-:W-:Y:S02]  /*2570*/  P2R R73, PR, RZ, 0x4 ;  /* 0x00000004ff497803 */ /* 0x000fe40000000000 */
[----:B------:R-:W-:Y:S02]  /*2580*/  ISETP.NE.AND P2, PT, R75, RZ, PT ;  /* 0x000000ff4b00720c */ /* 0x000fe40003f45270 */
[----:B------:R1:W2:Y:S01]  /*2590*/  @P4 LDG.E.EL R85, desc[UR6][R50.64] ;  /* 0x0000000632554981 */ /* 0x0002a2000c2e1900 */
[----:B------:R-:W-:Y:S02]  /*25a0*/  IMAD R75, R45, 0x2, R74 ;  /* 0x000000022d4b7824 */ /* 0x000fe400078e024a */
[----:B------:R-:W-:Y:S02]  /*25b0*/  IMAD.MOV.U32 R74, RZ, RZ, RZ ;  /* 0x000000ffff4a7224 */ /* 0x000fe400078e00ff */
[----:B------:R-:W-:-:S05]  /*25c0*/  IMAD.WIDE R26, R75, 0x4, R48 ;  /* 0x000000044b1a7825 */ /* 0x000fca00078e0230 */
[----:B------:R3:W4:Y:S01]  /*25d0*/  @P0 LDG.E.EL R74, desc[UR6][R26.64] ;  /* 0x000000061a4a0981 */ /* 0x000722000c2e1900 */
[----:B-1----:R-:W-:Y:S01]  /*25e0*/  IMAD R51, R45, 0x2, R82 ;  /* 0x000000022d337824 */ /* 0x002fe200078e0252 */
[----:B------:R-:W-:Y:S01]  /*25f0*/  ISETP.NE.AND P3, PT, R77, RZ, PT ;  /* 0x000000ff4d00720c */ /* 0x000fe20003f65270 */
[----:B------:R-:W-:Y:S02]  /*2600*/  IMAD.MOV.U32 R77, RZ, RZ, RZ ;  /* 0x000000ffff4d7224 */ /* 0x000fe400078e00ff */
[----:B------:R-:W-:-:S05]  /*2610*/  IMAD.WIDE R50, R51, 0x4, R48 ;  /* 0x0000000433327825 */ /* 0x000fca00078e0230 */
[----:B------:R-:W5:Y:S01]  /*2620*/  @P5 LDG.E.EL R77, desc[UR6][R50.64] ;  /* 0x00000006324d5981 */ /* 0x000f62000c2e1900 */
[----:B---3--:R-:W-:-:S04]  /*2630*/  IMAD R27, R31, 0x2, R82 ;  /* 0x000000021f1b7824 */ /* 0x008fc800078e0252 */
[----:B------:R-:W-:Y:S01]  /*2640*/  IMAD.WIDE R26, R27, 0x4, R48 ;  /* 0x000000041b1a7825 */ /* 0x000fe200078e0230 */
[----:B--2---:R-:W-:-:S04]  /*2650*/  SEL R85, R85, 0xff800000, P4 ;  /* 0xff80000055557807 */ /* 0x004fc80002000000 */
[-C--:B------:R-:W-:Y:S02]  /*2660*/  FSETP.GEU.AND P4, PT, R84, R85.reuse, PT ;  /* 0x000000555400720b */ /* 0x080fe40003f8e000 */
[----:B----4-:R-:W-:Y:S02]  /*2670*/  SEL R87, R74, 0xff800000, P0 ;  /* 0xff8000004a577807 */ /* 0x010fe40000000000 */
[----:B------:R-:W-:-:S09]  /*2680*/  FSETP.NAN.AND P0, PT, R85, R85, PT ;  /* 0x000000555500720b */ /* 0x000fd20003f08000 */
[----:B------:R-:W-:Y:S01]  /*2690*/  @P4 SEL R85, R85, R84, P0 ;  /* 0x0000005455554207 */ /* 0x000fe20000000000 */
[----:B------:R-:W-:-:S06]  /*26a0*/  IMAD.MOV.U32 R84, RZ, RZ, RZ ;  /* 0x000000ffff547224 */ /* 0x000fcc00078e00ff */
[----:B------:R1:W2:Y:S01]  /*26b0*/  @P1 LDG.E.EL R84, desc[UR6][R26.64] ;  /* 0x000000061a541981 */ /* 0x0002a2000c2e1900 */
[----:B------:R-:W-:Y:S02]  /*26c0*/  P2R R74, PR, RZ, 0x10 ;  /* 0x00000010ff4a7803 */ /* 0x000fe40000000000 */
[-C--:B------:R-:W-:Y:S02]  /*26d0*/  FSETP.GEU.AND P4, PT, R78, R87.reuse, PT ;  /* 0x000000574e00720b */ /* 0x080fe40003f8e000 */
[----:B------:R-:W-:Y:S02]  /*26e0*/  FSETP.NAN.AND P0, PT, R87, R87, PT ;  /* 0x000000575700720b */ /* 0x000fe40003f08000 */
[----:B-----5:R-:W-:Y:S02]  /*26f0*/  SEL R77, R77, 0xff800000, P5 ;  /* 0xff8000004d4d7807 */ /* 0x020fe40002800000 */
[----:B------:R-:W-:-:S07]  /*2700*/  P2R R75, PR, RZ, 0x10 ;  /* 0x00000010ff4b7803 */ /* 0x000fce0000000000 */
[----:B------:R-:W-:-:S04]  /*2710*/  @P4 SEL R87, R87, R78, P0 ;  /* 0x0000004e57574207 */ /* 0x000fc80000000000 */
[-C--:B------:R-:W-:Y:S02]  /*2720*/  FSETP.GEU.AND P4, PT, R87, R77.reuse, PT ;  /* 0x0000004d5700720b */ /* 0x080fe40003f8e000 */
[----:B------:R-:W-:Y:S02]  /*2730*/  FSETP.NAN.AND P0, PT, R77, R77, PT ;  /* 0x0000004d4d00720b */ /* 0x000fe40003f08000 */
[----:B------:R-:W-:-:S09]  /*2740*/  P2R R78, PR, RZ, 0x10 ;  /* 0x00000010ff4e7803 */ /* 0x000fd20000000000 */
[----:B------:R-:W-:Y:S01]  /*2750*/  @P4 SEL R77, R77, R87, P0 ;  /* 0x000000574d4d4207 */ /* 0x000fe20000000000 */
[----:B------:R-:W-:-:S04]  /*2760*/  VIADD R86, R86, 0x101 ;  /* 0x0000010156567836 */ /* 0x000fc80000000000 */
[----:B------:R-:W-:Y:S02]  /*2770*/  IMAD R51, R25, 0x2, R86 ;  /* 0x0000000219337824 */ /* 0x000fe400078e0256 */
[----:B------:R-:W-:Y:S02]  /*2780*/  IMAD.MOV.U32 R25, RZ, RZ, RZ ;  /* 0x000000ffff197224 */ /* 0x000fe400078e00ff */
[----:B------:R-:W-:Y:S01]  /*2790*/  IMAD.WIDE R50, R51, 0x4, R48 ;  /* 0x0000000433327825 */ /* 0x000fe200078e0230 */
[----:B-1----:R-:W-:Y:S02]  /*27a0*/  CS2R R26, SRZ ;  /* 0x00000000001a7805 */ /* 0x002fe4000001ff00 */
[----:B--2---:R-:W-:-:S04]  /*27b0*/  SEL R84, R84, 0xff800000, P1 ;  /* 0xff80000054547807 */ /* 0x004fc80000800000 */
[-C--:B------:R-:W-:Y:S02]  /*27c0*/  FSETP.GEU.AND P4, PT, R85, R84.reuse, PT ;  /* 0x000000545500720b */ /* 0x080fe40003f8e000 */
[----:B------:R-:W-:Y:S02]  /*27d0*/  FSETP.NAN.AND P0, PT, R84, R84, PT ;  /* 0x000000545400720b */ /* 0x000fe40003f08000 */
[----:B------:R-:W-:-:S09]  /*27e0*/  P2R R82, PR, RZ, 0x10 ;  /* 0x00000010ff527803 */ /* 0x000fd20000000000 */
[----:B------:R-:W-:Y:S02]  /*27f0*/  @P4 SEL R84, R84, R85, P0 ;  /* 0x0000005554544207 */ /* 0x000fe40000000000 */
[----:B------:R-:W-:Y:S02]  /*2800*/  ISETP.NE.AND P0, PT, R53, RZ, PT ;  /* 0x000000ff3500720c */ /* 0x000fe40003f05270 */
[----:B------:R-:W-:Y:S01]  /*2810*/  ISETP.NE.AND P4, PT, R83, RZ, PT ;  /* 0x000000ff5300720c */ /* 0x000fe20003f85270 */
[----:B------:R-:W-:-:S04]  /*2820*/  IMAD R53, R52, 0x2, R86 ;  /* 0x0000000234357824 */ /* 0x000fc800078e0256 */
[----:B------:R-:W-:-:S06]  /*2830*/  IMAD.WIDE R52, R53, 0x4, R48 ;  /* 0x0000000435347825 */ /* 0x000fcc00078e0230 */
[----:B------:R1:W2:Y:S04]  /*2840*/  @P0 LDG.E.EL R25, desc[UR6][R50.64] ;  /* 0x0000000632190981 */ /* 0x0002a8000c2e1900 */
[----:B------:R3:W4:Y:S01]  /*2850*/  @P4 LDG.E.EL R26, desc[UR6][R52.64] ;  /* 0x00000006341a4981 */ /* 0x000722000c2e1900 */
[--C-:B-1----:R-:W-:Y:S02]  /*2860*/  IMAD R51, R81, 0x2, R86.reuse ;  /* 0x0000000251337824 */ /* 0x102fe400078e0256 */
[----:B---3--:R-:W-:Y:S02]  /*2870*/  IMAD R53, R28, 0x2, R86 ;  /* 0x000000021c357824 */ /* 0x008fe400078e0256 */
[----:B------:R-:W-:-:S04]  /*2880*/  IMAD.WIDE R50, R51, 0x4, R48 ;  /* 0x0000000433327825 */ /* 0x000fc800078e0230 */
[----:B------:R-:W-:Y:S02]  /*2890*/  IMAD.MOV.U32 R28, RZ, RZ, RZ ;  /* 0x000000ffff1c7224 */ /* 0x000fe400078e00ff */
[----:B------:R-:W-:-:S05]  /*28a0*/  IMAD.WIDE R52, R53, 0x4, R48 ;  /* 0x0000000435347825 */ /* 0x000fca00078e0230 */
[----:B------:R-:W3:Y:S01]  /*28b0*/  @P3 LDG.E.EL R28, desc[UR6][R52.64] ;  /* 0x00000006341c3981 */ /* 0x000ee2000c2e1900 */
[----:B--2---:R-:W-:Y:S02]  /*28c0*/  SEL R25, R25, 0xff800000, P0 ;  /* 0xff80000019197807 */ /* 0x004fe40000000000 */
[----:B----4-:R-:W-:Y:S02]  /*28d0*/  SEL R26, R26, 0xff800000, P4 ;  /* 0xff8000001a1a7807 */ /* 0x010fe40002000000 */
        /* <DEDUP_REMOVED lines=8> */
[----:B------:R-:W-:-:S13]  /*2960*/  ISETP.GT.AND P4, PT, R76, -0x1, PT ;  /* 0xffffffff4c00780c */ /* 0x000fda0003f84270 */
[----:B------:R1:W2:Y:S01]  /*2970*/  @P4 LDG.E.EL R27, desc[UR6][R50.64] ;  /* 0x00000006321b4981 */ /* 0x0002a2000c2e1900 */
[----:B---3--:R-:W-:Y:S01]  /*2980*/  SEL R28, R28, 0xff800000, P3 ;  /* 0xff8000001c1c7807 */ /* 0x008fe20001800000 */
[----:B-1----:R-:W-:-:S04]  /*2990*/  IMAD R51, R61, 0x2, R86 ;  /* 0x000000023d337824 */ /* 0x002fc800078e0256 */
[----:B------:R-:W-:-:S04]  /*29a0*/  IMAD.WIDE R50, R51, 0x4, R48 ;  /* 0x0000000433327825 */ /* 0x000fc800078e0230 */
[----:B------:R-:W-:Y:S02]  /*29b0*/  IMAD R53, R30, 0x2, R86 ;  /* 0x000000021e357824 */ /* 0x000fe400078e0256 */
[----:B------:R-:W-:Y:S02]  /*29c0*/  IMAD.MOV.U32 R30, RZ, RZ, RZ ;  /* 0x000000ffff1e7224 */ /* 0x000fe400078e00ff */
[----:B------:R-:W-:-:S05]  /*29d0*/  IMAD.WIDE R52, R53, 0x4, R48 ;  /* 0x0000000435347825 */ /* 0x000fca00078e0230 */
[----:B------:R-:W3:Y:S01]  /*29e0*/  @P6 LDG.E.EL R30, desc[UR6][R52.64] ;  /* 0x00000006341e6981 */ /* 0x000ee2000c2e1900 */
[----:B--2---:R-:W-:-:S04]  /*29f0*/  SEL R27, R27, 0xff800000, P4 ;  /* 0xff8000001b1b7807 */ /* 0x004fc80002000000 */
[-C--:B------:R-:W-:Y:S02]  /*2a00*/  FSETP.GEU.AND P3, PT, R62, R27.reuse, PT ;  /* 0x0000001b3e00720b */ /* 0x080fe40003f6e000 */
[----:B------:R-:W-:-:S11]  /*2a10*/  FSETP.NAN.AND P0, PT, R27, R27, PT ;  /* 0x0000001b1b00720b */ /* 0x000fd60003f08000 */
[----:B------:R-:W-:Y:S02]  /*2a20*/  @P3 SEL R27, R27, R62, P0 ;  /* 0x0000003e1b1b3207 */ /* 0x000fe40000000000 */
[----:B------:R-:W-:Y:S02]  /*2a30*/  P2R R62, PR, RZ, 0x8 ;  /* 0x00000008ff3e7803 */ /* 0x000fe40000000000 */
[----:B------:R-:W-:-:S04]  /*2a40*/  ISETP.NE.AND P3, PT, R71, RZ, PT ;  /* 0x000000ff4700720c */ /* 0x000fc80003f65270 */
        /* <DEDUP_REMOVED lines=25> */
[----:B------:R-:W-:Y:S01]  /*2be0*/  ISETP.NE.AND P3, PT, R29, RZ, PT ;  /* 0x000000ff1d00720c */ /* 0x000fe20003f65270 */
[----:B------:R-:W-:-:S06]  /*2bf0*/  IMAD.MOV.U32 R29, RZ, RZ, RZ ;  /* 0x000000ffff1d7224 */ /* 0x000fcc00078e00ff */
[----:B------:R-:W2:Y:S01]  /*2c00*/  @P2 LDG.E.EL R29, desc[UR6][R50.64] ;  /* 0x00000006321d2981 */ /* 0x000ea2000c2e1900 */
[-C--:B------:R-:W-:Y:S02]  /*2c10*/  FSETP.GEU.AND P0, PT, R65, R28.reuse, PT ;  /* 0x0000001c4100720b */ /* 0x080fe40003f0e000 */
[----:B------:R-:W-:-:S11]  /*2c20*/  FSETP.NAN.AND P4, PT, R28, R28, PT ;  /* 0x0000001c1c00720b */ /* 0x000fd60003f88000 */
[----:B------:R-:W-:Y:S02]  /*2c30*/  @P0 SEL R28, R28, R65, P4 ;  /* 0x000000411c1c0207 */ /* 0x000fe40002000000 */
[----:B---3--:R-:W-:-:S04]  /*2c40*/  SEL R30, R30, 0xff800000, P6 ;  /* 0xff8000001e1e7807 */ /* 0x008fc80003000000 */
[----:B------:R-:W-:Y:S01]  /*2c50*/  FSETP.NAN.AND P6, PT, R30, R30, PT ;  /* 0x0000001e1e00720b */ /* 0x000fe20003fc8000 */
[--C-:B------:R-:W-:Y:S02]  /*2c60*/  IMAD R45, R45, 0x2, R86.reuse ;  /* 0x000000022d2d7824 */ /* 0x100fe400078e0256 */
[----:B------:R-:W-:Y:S01]  /*2c70*/  IMAD R31, R31, 0x2, R86 ;  /* 0x000000021f1f7824 */ /* 0x000fe200078e0256 */
[----:B--2---:R-:W-:-:S04]  /*2c80*/  SEL R29, R29, 0xff800000, P2 ;  /* 0xff8000001d1d7807 */ /* 0x004fc80001000000 */
[-C--:B------:R-:W-:Y:S02]  /*2c90*/  FSETP.GEU.AND P4, PT, R44, R29.reuse, PT ;  /* 0x0000001d2c00720b */ /* 0x080fe40003f8e000 */
[----:B------:R-:W-:-:S11]  /*2ca0*/  FSETP.NAN.AND P2, PT, R29, R29, PT ;  /* 0x0000001d1d00720b */ /* 0x000fd60003f48000 */
[----:B------:R-:W-:Y:S02]  /*2cb0*/  @P4 SEL R29, R29, R44, P2 ;  /* 0x0000002c1d1d4207 */ /* 0x000fe40001000000 */
[----:B------:R-:W-:Y:S01]  /*2cc0*/  FSETP.GEU.AND P2, PT, R47, R30, PT ;  /* 0x0000001e2f00720b */ /* 0x000fe20003f4e000 */
[----:B------:R-:W-:-:S04]  /*2cd0*/  IMAD.WIDE R44, R45, 0x4, R48 ;  /* 0x000000042d2c7825 */ /* 0x000fc800078e0230 */
[----:B------:R-:W-:-:S08]  /*2ce0*/  IMAD.WIDE R48, R31, 0x4, R48 ;  /* 0x000000041f307825 */ /* 0x000fd000078e0230 */
[----:B------:R-:W-:Y:S02]  /*2cf0*/  @P2 SEL R30, R30, R47, P6 ;  /* 0x0000002f1e1e2207 */ /* 0x000fe40003000000 */
[----:B------:R-:W-:Y:S02]  /*2d00*/  P2R R47, PR, RZ, 0x4 ;  /* 0x00000004ff2f7803 */ /* 0x000fe40000000000 */
[----:B------:R-:W-:Y:S01]  /*2d10*/  ISETP.NE.AND P2, PT, R24, RZ, PT ;  /* 0x000000ff1800720c */ /* 0x000fe20003f45270 */
[----:B------:R-:W-:Y:S02]  /*2d20*/  IMAD.MOV.U32 R24, RZ, RZ, RZ ;  /* 0x000000ffff187224 */ /* 0x000fe400078e00ff */
[----:B------:R-:W-:-:S04]  /*2d30*/  IMAD.MOV.U32 R31, RZ, RZ, RZ ;  /* 0x000000ffff1f7224 */ /* 0x000fc800078e00ff */
[----:B------:R-:W2:Y:S04]  /*2d40*/  @P5 LDG.E.EL R24, desc[UR6][R44.64] ;  /* 0x000000062c185981 */ /* 0x000ea8000c2e1900 */
[----:B------:R-:W3:Y:S01]  /*2d50*/  @P1 LDG.E.EL R31, desc[UR6][R48.64] ;  /* 0x00000006301f1981 */ /* 0x000ee2000c2e1900 */
[----:B------:R-:W-:Y:S02]  /*2d60*/  P2R R76, PR, RZ, 0x8 ;  /* 0x00000008ff4c7803 */ /* 0x000fe40000000000 */
[----:B------:R-:W-:-:S04]  /*2d70*/  ISETP.NE.AND P3, PT, R54, RZ, PT ;  /* 0x000000ff3600720c */ /* 0x000fc80003f65270 */
[----:B------:R-:W-:Y:S02]  /*2d80*/  P2R R54, PR, RZ, 0x8 ;  /* 0x00000008ff367803 */ /* 0x000fe40000000000 */
[----:B------:R-:W-:-:S04]  /*2d90*/  ISETP.NE.AND P3, PT, R46, RZ, PT ;  /* 0x000000ff2e00720c */ /* 0x000fc80003f65270 */
[----:B------:R-:W-:Y:S02]  /*2da0*/  P2R R46, PR, RZ, 0x8 ;  /* 0x00000008ff2e7803 */ /* 0x000fe40000000000 */
[----:B------:R-:W-:Y:S02]  /*2db0*/  ISETP.NE.AND P3, PT, R56, RZ, PT ;  /* 0x000000ff3800720c */ /* 0x000fe40003f65270 */
[----:B------:R-:W-:Y:S02]  /*2dc0*/  P2R R50, PR, RZ, 0x10 ;  /* 0x00000010ff327803 */ /* 0x000fe40000000000 */
[----:B------:R-:W-:Y:S02]  /*2dd0*/  ISETP.NE.AND P4, PT, R43, RZ, PT ;  /* 0x000000ff2b00720c */ /* 0x000fe40003f85270 */
[----:B------:R-:W-:Y:S02]  /*2de0*/  P2R R56, PR, RZ, 0x1 ;  /* 0x00000001ff387803 */ /* 0x000fe40000000000 */
[----:B------:R-:W-:-:S02]  /*2df0*/  ISETP.NE.AND P0, PT, R68, RZ, PT ;  /* 0x000000ff4400720c */ /* 0x000fc40003f05270 */
[----:B--2---:R-:W-:Y:S02]  /*2e00*/  SEL R24, R24, 0xff800000, P5 ;  /* 0xff80000018187807 */ /* 0x004fe40002800000 */
[----:B---3--:R-:W-:Y:S02]  /*2e10*/  SEL R31, R31, 0xff800000, P1 ;  /* 0xff8000001f1f7807 */ /* 0x008fe40000800000 */
[-C--:B------:R-:W-:Y:S02]  /*2e20*/  FSETP.GEU.AND P1, PT, R77, R24.reuse, PT ;  /* 0x000000184d00720b */ /* 0x080fe40003f2e000 */
[----:B------:R-:W-:-:S11]  /*2e30*/  FSETP.NAN.AND P5, PT, R24, R24, PT ;  /* 0x000000181800720b */ /* 0x000fd60003fa8000 */
[----:B------:R-:W-:Y:S02]  /*2e40*/  @P1 SEL R24, R24, R77, P5 ;  /* 0x0000004d18181207 */ /* 0x000fe40002800000 */
[-C--:B------:R-:W-:Y:S02]  /*2e50*/  FSETP.GEU.AND P5, PT, R84, R31.reuse, PT ;  /* 0x0000001f5400720b */ /* 0x080fe40003fae000 */
[----:B------:R-:W-:Y:S02]  /*2e60*/  FSETP.NAN.AND P6, PT, R31, R31, PT ;  /* 0x0000001f1f00720b */ /* 0x000fe40003fc8000 */
[----:B------:R-:W-:Y:S02]  /*2e70*/  P2R R44, PR, RZ, 0x2 ;  /* 0x00000002ff2c7803 */ /* 0x000fe40000000000 */
[----:B------:R-:W-:-:S07]  /*2e80*/  ISETP.NE.AND P1, PT, R5, RZ, PT ;  /* 0x000000ff0500720c */ /* 0x000fce0003f25270 */
[----:B------:R-:W-:Y:S02]  /*2e90*/  @P5 SEL R31, R31, R84, P6 ;  /* 0x000000541f1f5207 */ /* 0x000fe40003000000 */
[----:B------:R-:W-:Y:S02]  /*2ea0*/  ISETP.NE.AND P6, PT, R0, RZ, PT ;  /* 0x000000ff0000720c */ /* 0x000fe40003fc5270 */
[----:B------:R-:W-:Y:S02]  /*2eb0*/  SEL R0, RZ, 0x1, !P3 ;  /* 0x00000001ff007807 */ /* 0x000fe40005800000 */
[----:B------:R-:W-:-:S04]  /*2ec0*/  ISETP.NE.AND P3, PT, R46, RZ, PT ;  /* 0x000000ff2e00720c */ /* 0x000fc80003f65270 */
[----:B------:R-:W-:Y:S02]  /*2ed0*/  SEL R5, RZ, 0x1, !P3 ;  /* 0x00000001ff057807 */ /* 0x000fe40005800000 */
[----:B------:R-:W-:Y:S02]  /*2ee0*/  ISETP.NE.AND P3, PT, R54, RZ, PT ;  /* 0x000000ff3600720c */ /* 0x000fe40003f65270 */
[----:B------:R-:W-:Y:S02]  /*2ef0*/  P2R R45, PR, RZ, 0x20 ;  /* 0x00000020ff2d7803 */ /* 0x000fe40000000000 */
[----:B------:R-:W-:Y:S02]  /*2f00*/  ISETP.NE.AND P5, PT, R6, RZ, PT ;  /* 0x000000ff0600720c */ /* 0x000fe40003fa5270 */
[----:B------:R-:W-:Y:S02]  /*2f10*/  SEL R6, RZ, 0x1, !P3 ;  /* 0x00000001ff067807 */ /* 0x000fe40005800000 */
[----:B------:R-:W-:-:S04]  /*2f20*/  ISETP.NE.AND P3, PT, R76, RZ, PT ;  /* 0x000000ff4c00720c */ /* 0x000fc80003f65270 */
        /* <DEDUP_REMOVED lines=10> */
[----:B------:R-:W-:Y:S02]  /*2fd0*/  SEL R5, R5, 0x2, P3 ;  /* 0x0000000205057807 */ /* 0x000fe40001800000 */
        /* <DEDUP_REMOVED lines=8> */
[----:B------:R-:W-:Y:S02]  /*3060*/  ISETP.NE.AND P3, PT, R67, RZ, PT ;  /* 0x000000ff4300720c */ /* 0x000fe40003f65270 */
[----:B------:R-:W-:Y:S02]  /*3070*/  SEL R5, R5, 0x3, P5 ;  /* 0x0000000305057807 */ /* 0x000fe40002800000 */
[----:B------:R-:W-:Y:S02]  /*3080*/  SEL R49, R49, 0x2, P3 ;  /* 0x0000000231317807 */ /* 0x000fe40001800000 */
[----:B------:R-:W-:Y:S02]  /*3090*/  ISETP.NE.AND P3, PT, R70, RZ, PT ;  /* 0x000000ff4600720c */ /* 0x000fe40003f65270 */
[----:B------:R-:W-:-:S02]  /*30a0*/  ISETP.NE.AND P5, PT, R8, RZ, PT ;  /* 0x000000ff0800720c */ /* 0x000fc40003fa5270 */
[----:B------:R-:W-:Y:S02]  /*30b0*/  SEL R51, R51, 0x2, P3 ;  /* 0x0000000233337807 */ /* 0x000fe40001800000 */
[----:B------:R-:W-:Y:S02]  /*30c0*/  ISETP.NE.AND P3, PT, R72, RZ, PT ;  /* 0x000000ff4800720c */ /* 0x000fe40003f65270 */
[----:B------:R-:W-:Y:S02]  /*30d0*/  P2R R8, PR, RZ, 0x20 ;  /* 0x00000020ff087803 */ /* 0x000fe40000000000 */
[----:B------:R-:W-:Y:S02]  /*30e0*/  ISETP.NE.AND P5, PT, R7, RZ, PT ;  /* 0x000000ff0700720c */ /* 0x000fe40003fa5270 */
[----:B------:R-:W-:Y:S02]  /*30f0*/  SEL R0, R0, 0x2, P3 ;  /* 0x0000000200007807 */ /* 0x000fe40001800000 */
[----:B------:R-:W-:-:S02]  /*3100*/  ISETP.NE.AND P3, PT, R71, RZ, PT ;  /* 0x000000ff4700720c */ /* 0x000fc40003f65270 */
[----:B------:R-:W-:Y:S02]  /*3110*/  P2R R7, PR, RZ, 0x20 ;  /* 0x00000020ff077803 */ /* 0x000fe40000000000 */
[----:B------:R-:W-:Y:S02]  /*3120*/  ISETP.NE.AND P5, PT, R75, RZ, PT ;  /* 0x000000ff4b00720c */ /* 0x000fe40003fa5270 */
[----:B------:R-:W-:Y:S02]  /*3130*/  SEL R51, R51, 0x3, P3 ;  /* 0x0000000333337807 */ /* 0x000fe40001800000 */
[----:B------:R-:W-:Y:S02]  /*3140*/  ISETP.NE.AND P3, PT, R42, RZ, PT ;  /* 0x000000ff2a00720c */ /* 0x000fe40003f65270 */
        /* <DEDUP_REMOVED lines=41> */
[----:B------:R-:W-:Y:S02]  /*33e0*/  ISETP.NE.AND P5, PT, R16, RZ, PT ;  /* 0x000000ff1000720c */ /* 0x000fe40003fa5270 */
[----:B------:R-:W-:Y:S02]  /*33f0*/  SEL R6, R6, 0x3, P6 ;  /* 0x0000000306067807 */ /* 0x000fe40003000000 */
[----:B------:R-:W-:Y:S02]  /*3400*/  SEL R5, R5, 0x4, P5 ;  /* 0x0000000405057807 */ /* 0x000fe40002800000 */
[----:B------:R-:W-:Y:S02]  /*3410*/  ISETP.NE.AND P5, PT, R9, RZ, PT ;  /* 0x000000ff0900720c */ /* 0x000fe40003fa5270 */
[----:B------:R-:W-:-:S02]  /*3420*/  SEL R43, R43, 0x3, P1 ;  /* 0x000000032b2b7807 */ /* 0x000fc40000800000 */
[----:B------:R-:W-:Y:S02]  /*3430*/  SEL R6, R6, 0x4, P5 ;  /* 0x0000000406067807 */ /* 0x000fe40002800000 */
        /* <DEDUP_REMOVED lines=10> */
[----:B------:R-:W-:Y:S01]  /*34e0*/  SEL R0, R0, 0x3, P3 ;  /* 0x0000000300007807 */ /* 0x000fe20001800000 */
[----:B------:R-:W-:Y:S01]  /*34f0*/  UPRMT UR4, UR5, 0x654, UR4 ;  /* 0x0000065405047896 */ /* 0x000fe20008000004 */
[----:B------:R-:W-:Y:S01]  /*3500*/  SEL R49, R49, 0x4, P5 ;  /* 0x0000000431317807 */ /* 0x000fe20002800000 */
[----:B------:R-:W-:Y:S01]  /*3510*/  IMAD.SHL.U32 R4, R4, 0x4, RZ ;  /* 0x0000000404047824 */ /* 0x000fe200078e00ff */
[----:B------:R-:W-:Y:S01]  /*3520*/  ISETP.NE.AND P5, PT, R19, RZ, PT ;  /* 0x000000ff1300720c */ /* 0x000fe20003fa5270 */
[----:B------:R-:W1:Y:S03]  /*3530*/  LDC.64 R12, c[0x0][0x218] ;  /* 0x00008600ff0c7b82 */ /* 0x000e660000000a00 */
[----:B------:R-:W-:-:S02]  /*3540*/  SEL R51, R51, 0x4, P5 ;  /* 0x0000000433337807 */ /* 0x000fc40002800000 */
        /* <DEDUP_REMOVED lines=31> */
[----:B------:R-:W-:Y:S02]  /*3740*/  ISETP.NE.AND P0, PT, R83, RZ, PT ;  /* 0x000000ff5300720c */ /* 0x000fe40003f05270 */
[----:B------:R-:W-:-:S04]  /*3750*/  SEL R5, R5, 0x7, P5 ;  /* 0x0000000705057807 */ /* 0x000fc80002800000 */
[----:B------:R-:W-:Y:S02]  /*3760*/  SEL R17, R5, 0x8, P0 ;  /* 0x0000000805117807 */ /* 0x000fe40000000000 */
[----:B------:R-:W2:Y:S01]  /*3770*/  S2R R5, SR_TID.X ;  /* 0x0000000000057919 */ /* 0x000ea20000002100 */
[----:B------:R-:W-:Y:S01]  /*3780*/  ISETP.NE.AND P5, PT, R8, RZ, PT ;  /* 0x000000ff0800720c */ /* 0x000fe20003fa5270 */
[----:B--2---:R-:W-:-:S05]  /*3790*/  IMAD.SHL.U32 R5, R5, 0x8, RZ ;  /* 0x0000000805057824 */ /* 0x004fca00078e00ff */
[----:B------:R-:W-:-:S04]  /*37a0*/  LOP3.LUT R5, R5, 0x3f8, RZ, 0xc0, !PT ;  /* 0x000003f805057812 */ /* 0x000fc800078ec0ff */
[----:B------:R-:W-:-:S05]  /*37b0*/  LEA R16, R5, UR4, 0x2 ;  /* 0x0000000405107c11 */ /* 0x000fca000f8e10ff */
[----:B------:R-:W-:Y:S04]  /*37c0*/  STS.128 [R16], R24 ;  /* 0x0000001810007388 */ /* 0x000fe80000000c00 */
[----:B------:R2:W-:Y:S01]  /*37d0*/  STS.128 [R16+0x10], R28 ;  /* 0x0000101c10007388 */ /* 0x0005e20000000c00 */
[----:B------:R-:W-:Y:S02]  /*37e0*/  LOP3.LUT R15, R4, 0x1fc, RZ, 0xc0, !PT ;  /* 0x000001fc040f7812 */ /* 0x000fe400078ec0ff */
[----:B------:R-:W-:Y:S02]  /*37f0*/  SEL R6, R6, 0x7, P5 ;  /* 0x0000000706067807 */ /* 0x000fe40002800000 */
[----:B------:R-:W-:Y:S01]  /*3800*/  LEA R18, R15, UR4, 0x2 ;  /* 0x000000040f127c11 */ /* 0x000fe2000f8e10ff */
[----:B------:R-:W-:Y:S01]  /*3810*/  BAR.SYNC.DEFER_BLOCKING 0x0 ;  /* 0x0000000000007b1d */ /* 0x000fe20000010000 */
[----:B------:R-:W-:-:S04]  /*3820*/  ISETP.NE.AND P3, PT, R80, RZ, PT ;  /* 0x000000ff5000720c */ /* 0x000fc80003f65270 */
[----:B------:R-:W-:Y:S01]  /*3830*/  SEL R14, R6, 0x8, P3 ;  /* 0x00000008060e7807 */ /* 0x000fe20001800000 */
[----:B------:R-:W-:Y:S01]  /*3840*/  ULDC.64 UR4, c[0x0][0x218] ;  /* 0x0000860000047ab9 */ /* 0x000fe20000000a00 */
[----:B------:R-:W-:Y:S02]  /*3850*/  ISETP.NE.AND P1, PT, R20, RZ, PT ;  /* 0x000000ff1400720c */ /* 0x000fe40003f25270 */
[----:B------:R-:W-:Y:S02]  /*3860*/  ISETP.NE.AND P4, PT, R78, RZ, PT ;  /* 0x000000ff4e00720c */ /* 0x000fe40003f85270 */
[----:B------:R-:W-:Y:S02]  /*3870*/  ISETP.NE.AND P6, PT, R36, RZ, PT ;  /* 0x000000ff2400720c */ /* 0x000fe40003fc5270 */
[----:B------:R-:W-:Y:S01]  /*3880*/  SEL R43, R43, 0x7, P1 ;  /* 0x000000072b2b7807 */ /* 0x000fe20000800000 */
[----:B------:R-:W3:Y:S04]  /*3890*/  LDS.128 R8, [R18] ;  /* 0x0000000012087984 */ /* 0x000ee80000000c00 */
[----:B------:R4:W5:Y:S01]  /*38a0*/  LDS.128 R4, [R18+0x800] ;  /* 0x0008000012047984 */ /* 0x0009620000000c00 */
[----:B------:R-:W-:-:S02]  /*38b0*/  SEL R0, R0, 0x7, P4 ;  /* 0x0000000700007807 */ /* 0x000fc40002000000 */
[----:B------:R-:W-:Y:S02]  /*38c0*/  ISETP.NE.AND P1, PT, R44, RZ, PT ;  /* 0x000000ff2c00720c */ /* 0x000fe40003f25270 */
[----:B------:R-:W-:Y:S02]  /*38d0*/  SEL R48, R48, 0x7, P6 ;  /* 0x0000000730307807 */ /* 0x000fe40003000000 */
[----:B------:R-:W-:Y:S02]  /*38e0*/  ISETP.NE.AND P4, PT, R50, RZ, PT ;  /* 0x000000ff3200720c */ /* 0x000fe40003f85270 */
[----:B------:R-:W-:Y:S02]  /*38f0*/  ISETP.NE.AND P3, PT, R62, RZ, PT ;  /* 0x000000ff3e00720c */ /* 0x000fe40003f65270 */
[----:B------:R-:W-:Y:S02]  /*3900*/  SEL R19, R48, 0x8, P4 ;  /* 0x0000000830137807 */ /* 0x000fe40002000000 */
[----:B------:R-:W-:-:S02]  /*3910*/  SEL R0, R0, 0x8, P1 ;  /* 0x0000000800007807 */ /* 0x000fc40000800000 */
[----:B------:R-:W-:Y:S02]  /*3920*/  ISETP.NE.AND P4, PT, R74, RZ, PT ;  /* 0x000000ff4a00720c */ /* 0x000fe40003f85270 */
[----:B------:R-:W-:Y:S02]  /*3930*/  ISETP.NE.AND P1, PT, R37, RZ, PT ;  /* 0x000000ff2500720c */ /* 0x000fe40003f25270 */
[----:B------:R-:W-:Y:S02]  /*3940*/  ISETP.NE.AND P2, PT, R22, RZ, PT ;  /* 0x000000ff1600720c */ /* 0x000fe40003f45270 */
[----:B------:R-:W-:Y:S02]  /*3950*/  SEL R43, R43, 0x8, P3 ;  /* 0x000000082b2b7807 */ /* 0x000fe40001800000 */
[----:B------:R-:W-:Y:S02]  /*3960*/  ISETP.NE.AND P6, PT, R82, RZ, PT ;  /* 0x000000ff5200720c */ /* 0x000fe40003fc5270 */
[----:B------:R-:W-:-:S02]  /*3970*/  ISETP.NE.AND P3, PT, R38, RZ, PT ;  /* 0x000000ff2600720c */ /* 0x000fc40003f65270 */
[----:B------:R-:W-:Y:S02]  /*3980*/  SEL R49, R49, 0x6, P1 ;  /* 0x0000000631317807 */ /* 0x000fe40000800000 */
[----:B------:R-:W-:Y:S02]  /*3990*/  SEL R51, R51, 0x6, P4 ;  /* 0x0000000633337807 */ /* 0x000fe40002000000 */
[----:B------:R-:W-:Y:S02]  /*39a0*/  SEL R46, R46, 0x7, P2 ;  /* 0x000000072e2e7807 */ /* 0x000fe40001000000 */
[----:B------:R-:W-:Y:S02]  /*39b0*/  ISETP.NE.AND P5, PT, R45, RZ, PT ;  /* 0x000000ff2d00720c */ /* 0x000fe40003fa5270 */
[----:B------:R-:W-:Y:S02]  /*39c0*/  ISETP.NE.AND P2, PT, R47, RZ, PT ;  /* 0x000000ff2f00720c */ /* 0x000fe40003f45270 */
[----:B------:R-:W-:-:S02]  /*39d0*/  ISETP.NE.AND P0, PT, R56, RZ, PT ;  /* 0x000000ff3800720c */ /* 0x000fc40003f05270 */
[----:B------:R-:W-:Y:S02]  /*39e0*/  SEL R49, R49, 0x7, P3 ;  /* 0x0000000731317807 */ /* 0x000fe40001800000 */
[----:B------:R-:W-:Y:S02]  /*39f0*/  SEL R51, R51, 0x7, P6 ;  /* 0x0000000733337807 */ /* 0x000fe40003000000 */
[----:B------:R-:W-:Y:S02]  /*3a00*/  LOP3.LUT R15, R2, R15, RZ, 0xfc, !PT ;  /* 0x0000000f020f7212 */ /* 0x000fe400078efcff */
[----:B------:R-:W-:Y:S02]  /*3a10*/  SEL R46, R46, 0x8, P0 ;  /* 0x000000082e2e7807 */ /* 0x000fe40000000000 */
[----:B------:R-:W-:Y:S02]  /*3a20*/  SEL R49, R49, 0x8, P2 ;  /* 0x0000000831317807 */ /* 0x000fe40001000000 */
[----:B--2---:R-:W-:-:S02]  /*3a30*/  SEL R16, R51, 0x8, P5 ;  /* 0x0000000833107807 */ /* 0x004fc40002800000 */
[----:B------:R-:W-:Y:S02]  /*3a40*/  PRMT R43, R14, 0x3340, R43 ;  /* 0x000033400e2b7816 */ /* 0x000fe4000000002b */
[----:B------:R-:W-:Y:S02]  /*3a50*/  SHF.R.S32.HI R20, RZ, 0x1f, R2 ;  /* 0x0000001fff147819 */ /* 0x000fe40000011402 */
[----:B------:R-:W-:Y:S02]  /*3a60*/  LEA R14, P0, R15, UR4, 0x2 ;  /* 0x000000040f0e7c11 */ /* 0x000fe4000f8010ff */
[----:B------:R-:W-:Y:S02]  /*3a70*/  PRMT R19, R46, 0x3340, R19 ;  /* 0x000033402e137816 */ /* 0x000fe40000000013 */
[----:B------:R-:W-:Y:S02]  /*3a80*/  PRMT R0, R0, 0x3340, R17 ;  /* 0x0000334000007816 */ /* 0x000fe40000000011 */
[----:B------:R-:W-:-:S02]  /*3a90*/  IADD3 R2, P1, R3, UR8, RZ ;  /* 0x0000000803027c10 */ /* 0x000fc4000ff3e0ff */
[----:B----4-:R-:W-:Y:S01]  /*3aa0*/  PRMT R18, R49, 0x3340, R16 ;  /* 0x0000334031127816 */ /* 0x010fe20000000010 */
[C---:B-1----:R-:W-:Y:S01]  /*3ab0*/  IMAD.WIDE R12, R15.reuse, 0x4, R12 ;  /* 0x000000040f0c7825 */ /* 0x042fe200078e020c */
[----:B------:R-:W-:Y:S02]  /*3ac0*/  LEA.HI.X R15, R15, UR5, R20, 0x2, P0 ;  /* 0x000000050f0f7c11 */ /* 0x000fe400080f1414 */
[----:B------:R-:W-:Y:S02]  /*3ad0*/  LEA.HI.X.SX32 R3, R3, UR9, 0x1, P1 ;  /* 0x0000000903037c11 */ /* 0x000fe400088f0eff */
[----:B------:R-:W-:Y:S02]  /*3ae0*/  PRMT R16, R0, 0x5410, R43 ;  /* 0x0000541000107816 */ /* 0x000fe4000000002b */
[----:B------:R-:W-:Y:S01]  /*3af0*/  PRMT R17, R19, 0x5410, R18 ;  /* 0x0000541013117816 */ /* 0x000fe20000000012 */
[----:B---3--:R-:W-:Y:S04]  /*3b00*/  STG.E.128 desc[UR6][R12.64], R8 ;  /* 0x000000080c007986 */ /* 0x008fe8000c101d06 */
[----:B-----5:R-:W-:Y:S04]  /*3b10*/  STG.E.128 desc[UR6][R14.64+0x800], R4 ;  /* 0x000800040e007986 */ /* 0x020fe8000c101d06 */
[----:B------:R-:W-:Y:S01]  /*3b20*/  STG.E.64 desc[UR6][R2.64], R16 ;  /* 0x0000001002007986 */ /* 0x000fe2000c101b06 */
[----:B------:R-:W-:Y:S05]  /*3b30*/  EXIT ;  /* 0x000000000000794d */ /* 0x000fea0003800000 */
.L_x_0:
[----:B------:R-:W-:-:S00]  /*3b40*/  BRA `(.L_x_0) ;  /* 0xfffffffc00fc7947 */ /* 0x000fc0000383ffff */
[----:B------:R-:W-:-:S00]  /*3b50*/  NOP ;  /* 0x0000000000007918 */ /* 0x000fc00000000000 */
        /* <DEDUP_REMOVED lines=10> */
.L_x_1:


//--------------------- .nv.shared.triton_poi_fused_max_pool2d_with_indices_1 --------------------------
	.section	.nv.shared.triton_poi_fused_max_pool2d_with_indices_1,"aw",@nobits
	.sectionflags	@""
	.align	16
	.zero		1024


//--------------------- .nv.constant0.triton_poi_fused_max_pool2d_with_indices_1 --------------------------
	.section	.nv.constant0.triton_poi_fused_max_pool2d_with_indices_1,"a",@progbits
	.sectionflags	@""
	.align	4
.nv.constant0.triton_poi_fused_max_pool2d_with_indices_1:
	.zero		556
